	.target	sm_90a

	.elftype	@"ET_EXEC"


//--------------------- .note.nv.tkinfo           --------------------------
	.section	.note.nv.tkinfo,"",@"SHT_NOTE"
	.sectionflags	@"SHF_NOTE_NV_TKINFO"
	.tkinfo
        /*0018*/ 	.word	0x00000002
        /*0030*/ 	.string	""
        /*0030*/ 	.string	"ptxas"
        /*0030*/ 	.string	"Cuda compilation tools, release 13.0, V13.0.88"
        /*0030*/ 	.string	"Build cuda_13.0.r13.0/compiler.36424714_0"
        /*0030*/ 	.string	"-arch sm_90a -m 64 "



//--------------------- .note.nv.cuinfo           --------------------------
	.section	.note.nv.cuinfo,"",@"SHT_NOTE"
	.sectionflags	@"SHF_NOTE_NV_CUINFO"
        /*0018*/ 	.short	0x0002
        /*001a*/ 	.short	0x005a
        /*001c*/ 	.short	0x0082
	.zero		2


//--------------------- .nv.info                  --------------------------
	.section	.nv.info,"",@"SHT_CUDA_INFO"
	.align	4


	//----- nvinfo : EIATTR_REGCOUNT
	.align		4
        /*0000*/ 	.byte	0x04, 0x2f
        /*0002*/ 	.short	(.L_15 - .L_14)
	.align		4
.L_14:
        /*0004*/ 	.word	index@(_ZN7cutlass13device_kernelINS_4gemm6kernel13GemmUniversalIN4cute5tupleIJiiiiEEENS1_10collective13CollectiveMmaINS1_34MainloopSm90TmaGmmaWarpSpecializedILi2ENS5_IJNS4_1CILi1EEESB_SB_EEENS1_35KernelTmaWarpSpecializedCooperativeEEENS5_IJNSA_ILi256EEESF_NSA_ILi64EEEEEENS_6half_tENS5_IJlSB_lEEESI_SJ_NS4_8TiledMMAINS4_8MMA_AtomIJNS4_4SM904GMMA26MMA_64x256x16_F32F16F16_SSILNSN_5MajorE0ELSP_0ELNSN_7ScaleInE1ELSQ_1EEEEEENS4_6LayoutINS5_IJNSA_ILi2EEESB_SB_EEENS5_IJSB_NSA_ILi0EEESW_EEEEENS5_IJNS4_10UnderscoreESZ_SZ_EEEEENS4_13SM90_TMA_LOADENS4_14ComposedLayoutINS4_7SwizzleILi3ELi4ELi3EEENS4_18smem_ptr_flag_bitsILi16EEENST_INS5_IJNSA_ILi8EEESG_EEENS5_IJSG_SB_EEEEEEEvNS4_8identityES12_S1C_vS1D_EENS_8epilogue10collective6detail29Sm90TmaWarpSpecializedAdapterINS1G_15DefaultEpilogueISI_SJ_SJ_NS1F_6thread17LinearCombinationISI_Li1EffLNS1K_9ScaleType4KindE0ELNS_15FloatRoundStyleE2ESI_EENS1_15EpilogueDefaultEEEEEvvEEEEvNT_6ParamsE)
        /*0008*/ 	.word	0x000000a8


	//----- nvinfo : EIATTR_FRAME_SIZE
	.align		4
.L_15:
        /*000c*/ 	.byte	0x04, 0x11
        /*000e*/ 	.short	(.L_17 - .L_16)
	.align		4
.L_16:
        /*0010*/ 	.word	index@(_ZN7cutlass13device_kernelINS_4gemm6kernel13GemmUniversalIN4cute5tupleIJiiiiEEENS1_10collective13CollectiveMmaINS1_34MainloopSm90TmaGmmaWarpSpecializedILi2ENS5_IJNS4_1CILi1EEESB_SB_EEENS1_35KernelTmaWarpSpecializedCooperativeEEENS5_IJNSA_ILi256EEESF_NSA_ILi64EEEEEENS_6half_tENS5_IJlSB_lEEESI_SJ_NS4_8TiledMMAINS4_8MMA_AtomIJNS4_4SM904GMMA26MMA_64x256x16_F32F16F16_SSILNSN_5MajorE0ELSP_0ELNSN_7ScaleInE1ELSQ_1EEEEEENS4_6LayoutINS5_IJNSA_ILi2EEESB_SB_EEENS5_IJSB_NSA_ILi0EEESW_EEEEENS5_IJNS4_10UnderscoreESZ_SZ_EEEEENS4_13SM90_TMA_LOADENS4_14ComposedLayoutINS4_7SwizzleILi3ELi4ELi3EEENS4_18smem_ptr_flag_bitsILi16EEENST_INS5_IJNSA_ILi8EEESG_EEENS5_IJSG_SB_EEEEEEEvNS4_8identityES12_S1C_vS1D_EENS_8epilogue10collective6detail29Sm90TmaWarpSpecializedAdapterINS1G_15DefaultEpilogueISI_SJ_SJ_NS1F_6thread17LinearCombinationISI_Li1EffLNS1K_9ScaleType4KindE0ELNS_15FloatRoundStyleE2ESI_EENS1_15EpilogueDefaultEEEEEvvEEEEvNT_6ParamsE)
        /*0014*/ 	.word	0x00000788


	//----- nvinfo : EIATTR_MIN_STACK_SIZE
	.align		4
.L_17:
        /*0018*/ 	.byte	0x04, 0x12
        /*001a*/ 	.short	(.L_19 - .L_18)
	.align		4
.L_18:
        /*001c*/ 	.word	index@(_ZN7cutlass13device_kernelINS_4gemm6kernel13GemmUniversalIN4cute5tupleIJiiiiEEENS1_10collective13CollectiveMmaINS1_34MainloopSm90TmaGmmaWarpSpecializedILi2ENS5_IJNS4_1CILi1EEESB_SB_EEENS1_35KernelTmaWarpSpecializedCooperativeEEENS5_IJNSA_ILi256EEESF_NSA_ILi64EEEEEENS_6half_tENS5_IJlSB_lEEESI_SJ_NS4_8TiledMMAINS4_8MMA_AtomIJNS4_4SM904GMMA26MMA_64x256x16_F32F16F16_SSILNSN_5MajorE0ELSP_0ELNSN_7ScaleInE1ELSQ_1EEEEEENS4_6LayoutINS5_IJNSA_ILi2EEESB_SB_EEENS5_IJSB_NSA_ILi0EEESW_EEEEENS5_IJNS4_10UnderscoreESZ_SZ_EEEEENS4_13SM90_TMA_LOADENS4_14ComposedLayoutINS4_7SwizzleILi3ELi4ELi3EEENS4_18smem_ptr_flag_bitsILi16EEENST_INS5_IJNSA_ILi8EEESG_EEENS5_IJSG_SB_EEEEEEEvNS4_8identityES12_S1C_vS1D_EENS_8epilogue10collective6detail29Sm90TmaWarpSpecializedAdapterINS1G_15DefaultEpilogueISI_SJ_SJ_NS1F_6thread17LinearCombinationISI_Li1EffLNS1K_9ScaleType4KindE0ELNS_15FloatRoundStyleE2ESI_EENS1_15EpilogueDefaultEEEEEvvEEEEvNT_6ParamsE)
        /*0020*/ 	.word	0x00000788
.L_19:


//--------------------- .nv.compat                --------------------------
	.section	.nv.compat,"",@"SHT_CUDA_COMPAT_INFO"
	.align	4
        /*0000*/ 	.byte	0x02, 0x09, 0x01, 0x00, 0x02, 0x02, 0x04, 0x00, 0x02, 0x05, 0x05, 0x00, 0x03, 0x07, 0x01, 0x01
        /*0010*/ 	.byte	0x02, 0x03, 0x01, 0x00, 0x02, 0x06, 0x01, 0x00, 0x04, 0x0b, 0x08, 0x00, 0x00, 0x00, 0x00, 0x00
        /*0020*/ 	.byte	0x00, 0x00, 0x00, 0x00


//--------------------- .nv.info._ZN7cutlass13device_kernelINS_4gemm6kernel13GemmUniversalIN4cute5tupleIJiiiiEEENS1_10collective13CollectiveMmaINS1_34MainloopSm90TmaGmmaWarpSpecializedILi2ENS5_IJNS4_1CILi1EEESB_SB_EEENS1_35KernelTmaWarpSpecializedCooperativeEEENS5_IJNSA_ILi256EEESF_NSA_ILi64EEEEEENS_6half_tENS5_IJlSB_lEEESI_SJ_NS4_8TiledMMAINS4_8MMA_AtomIJNS4_4SM904GMMA26MMA_64x256x16_F32F16F16_SSILNSN_5MajorE0ELSP_0ELNSN_7ScaleInE1ELSQ_1EEEEEENS4_6LayoutINS5_IJNSA_ILi2EEESB_SB_EEENS5_IJSB_NSA_ILi0EEESW_EEEEENS5_IJNS4_10UnderscoreESZ_SZ_EEEEENS4_13SM90_TMA_LOADENS4_14ComposedLayoutINS4_7SwizzleILi3ELi4ELi3EEENS4_18smem_ptr_flag_bitsILi16EEENST_INS5_IJNSA_ILi8EEESG_EEENS5_IJSG_SB_EEEEEEEvNS4_8identityES12_S1C_vS1D_EENS_8epilogue10collective6detail29Sm90TmaWarpSpecializedAdapterINS1G_15DefaultEpilogueISI_SJ_SJ_NS1F_6thread17LinearCombinationISI_Li1EffLNS1K_9ScaleType4KindE0ELNS_15FloatRoundStyleE2ESI_EENS1_15EpilogueDefaultEEEEEvvEEEEvNT_6ParamsE --------------------------
	.section	.nv.info._ZN7cutlass13device_kernelINS_4gemm6kernel13GemmUniversalIN4cute5tupleIJiiiiEEENS1_10collective13CollectiveMmaINS1_34MainloopSm90TmaGmmaWarpSpecializedILi2ENS5_IJNS4_1CILi1EEESB_SB_EEENS1_35KernelTmaWarpSpecializedCooperativeEEENS5_IJNSA_ILi256EEESF_NSA_ILi64EEEEEENS_6half_tENS5_IJlSB_lEEESI_SJ_NS4_8TiledMMAINS4_8MMA_AtomIJNS4_4SM904GMMA26MMA_64x256x16_F32F16F16_SSILNSN_5MajorE0ELSP_0ELNSN_7ScaleInE1ELSQ_1EEEEEENS4_6LayoutINS5_IJNSA_ILi2EEESB_SB_EEENS5_IJSB_NSA_ILi0EEESW_EEEEENS5_IJNS4_10UnderscoreESZ_SZ_EEEEENS4_13SM90_TMA_LOADENS4_14ComposedLayoutINS4_7SwizzleILi3ELi4ELi3EEENS4_18smem_ptr_flag_bitsILi16EEENST_INS5_IJNSA_ILi8EEESG_EEENS5_IJSG_SB_EEEEEEEvNS4_8identityES12_S1C_vS1D_EENS_8epilogue10collective6detail29Sm90TmaWarpSpecializedAdapterINS1G_15DefaultEpilogueISI_SJ_SJ_NS1F_6thread17LinearCombinationISI_Li1EffLNS1K_9ScaleType4KindE0ELNS_15FloatRoundStyleE2ESI_EENS1_15EpilogueDefaultEEEEEvvEEEEvNT_6ParamsE,"",@"SHT_CUDA_INFO"
	.sectionflags	@""
	.align	4


	//----- nvinfo : EIATTR_CUDA_API_VERSION
	.align		4
        /*0000*/ 	.byte	0x04, 0x37
        /*0002*/ 	.short	(.L_21 - .L_20)
.L_20:
        /*0004*/ 	.word	0x00000082


	//----- nvinfo : EIATTR_KPARAM_INFO
	.align		4
.L_21:
        /*0008*/ 	.byte	0x04, 0x17
        /*000a*/ 	.short	(.L_23 - .L_22)
.L_22:
        /*000c*/ 	.word	0x00000000
        /*0010*/ 	.short	0x0000
        /*0012*/ 	.short	0x0070
        /*0014*/ 	.byte	0x00, 0xf0, 0x01, 0x10


	//----- nvinfo : EIATTR_SPARSE_MMA_MASK
	.align		4
.L_23:
        /*0018*/ 	.byte	0x03, 0x50
        /*001a*/ 	.short	0x0000


	//----- nvinfo : EIATTR_MAXREG_COUNT
	.align		4
        /*001c*/ 	.byte	0x03, 0x1b
        /*001e*/ 	.short	0x00a8


	//----- nvinfo : EIATTR_NUM_BARRIERS
	.align		4
        /*0020*/ 	.byte	0x02, 0x4c
        /*0022*/ 	.byte	0x01
	.zero		1


	//----- nvinfo : EIATTR_EXTERNS
	.align		4
        /*0024*/ 	.byte	0x04, 0x0f
        /*0026*/ 	.short	(.L_25 - .L_24)


	//   ....[0]....
	.align		4
.L_24:
        /*0028*/ 	.word	index@(__assertfail)


	//----- nvinfo : EIATTR_ANNOTATIONS
	.align		4
.L_25:
        /*002c*/ 	.byte	0x04, 0x55
        /*002e*/ 	.short	(.L_27 - .L_26)


	//   ....[0]....
.L_26:
        /*0030*/ 	.word	0x00000001
        /*0034*/ 	.byte	0x50, 0x06, 0x00, 0x00, 0x01, 0x00, 0x00, 0x00, 0x70, 0x06, 0x00, 0x00, 0x01, 0x00, 0x00, 0x00
        /* <DEDUP_REMOVED lines=713> */
        /*2cd4*/ 	.byte	0x80, 0xad, 0x01, 0x00, 0x01, 0x00, 0x00, 0x00, 0xa0, 0xad, 0x01, 0x00


	//----- nvinfo : EIATTR_MERCURY_ISA_VERSION
	.align		4
.L_27:
        /*2ce0*/ 	.byte	0x03, 0x5f
        /*2ce2*/ 	.short	0x0101


	//----- nvinfo : EIATTR_INT_WARP_WIDE_INSTR_OFFSETS
	.align		4
        /*2ce4*/ 	.byte	0x04, 0x31
        /*2ce6*/ 	.short	(.L_29 - .L_28)


	//   ....[0]....
.L_28:
        /*2ce8*/ 	.word	0x000004c0


	//   ....[1]....
        /*2cec*/ 	.word	0x000004d0


	//   ....[2]....
        /*2cf0*/ 	.word	0x00000560


	//----- nvinfo : EIATTR_COOP_GROUP_MASK_REGIDS
	.align		4
.L_29:
        /*2cf4*/ 	.byte	0x04, 0x29
        /*2cf6*/ 	.short	(.L_31 - .L_30)


	//   ....[0]....
.L_30:
        /*2cf8*/ 	.word	0xffffffff


	//   ....[1]....
        /*2cfc*/ 	.word	0xffffffff


	//   ....[2]....
        /*2d00*/ 	.word	0xffffffff


	//   ....[3]....
        /*2d04*/ 	.word	0xffffffff


	//   ....[4]....
        /*2d08*/ 	.word	0xffffffff


	//----- nvinfo : EIATTR_COOP_GROUP_INSTR_OFFSETS
	.align		4
.L_31:
        /*2d0c*/ 	.byte	0x04, 0x28
        /*2d0e*/ 	.short	(.L_33 - .L_32)


	//   ....[0]....
.L_32:
        /*2d10*/ 	.word	0x00000070


	//   ....[1]....
        /*2d14*/ 	.word	0x00000080


	//   ....[2]....
        /*2d18*/ 	.word	0x000001a0


	//   ....[3]....
        /*2d1c*/ 	.word	0x00000370


	//   ....[4]....
        /*2d20*/ 	.word	0x00001130


	//----- nvinfo : EIATTR_REG_RECONFIG
	.align		4
.L_33:
        /*2d24*/ 	.byte	0x01, 0x54
	.zero		2


	//----- nvinfo : EIATTR_SYSCALL_OFFSETS
	.align		4
        /*2d28*/ 	.byte	0x04, 0x46
        /*2d2a*/ 	.short	(.L_35 - .L_34)


	//   ....[0]....
.L_34:
        /*2d2c*/ 	.word	0x000012e0


	//----- nvinfo : EIATTR_MBARRIER_INSTR_OFFSETS
	.align		4
.L_35:
        /*2d30*/ 	.byte	0x04, 0x39
        /*2d32*/ 	.short	(.L_37 - .L_36)


	//   ....[0]....
.L_36:
        /*2d34*/ 	.word	0x00000320
        /*2d38*/ 	.word	0x000000ff
        /*2d3c*/ 	.word	0x00000000
        /*2d40*/ 	.short	0x0100
        /*2d42*/ 	.byte	0x08
	.zero		1


	//   ....[1]....
        /*2d44*/ 	.word	0x00000330
        /*2d48*/ 	.word	0x000000ff
        /*2d4c*/ 	.word	0x00000010
        /*2d50*/ 	.short	0x0100
        /*2d52*/ 	.byte	0x08
	.zero		1


	//   ....[2]....
        /*2d54*/ 	.word	0x00000340
        /*2d58*/ 	.word	0x000000ff
        /*2d5c*/ 	.word	0x00000008
        /*2d60*/ 	.short	0x0100
        /*2d62*/ 	.byte	0x08
	.zero		1


	//   ....[3]....
        /*2d64*/ 	.word	0x00000350
        /*2d68*/ 	.word	0x000000ff
        /*2d6c*/ 	.word	0x00000018
        /*2d70*/ 	.short	0x0100
        /*2d72*/ 	.byte	0x08
	.zero		1


	//   ....[4]....
        /*2d74*/ 	.word	0x000005e0
        /*2d78*/ 	.word	0x000000ff
        /*2d7c*/ 	.word	0x00000030
        /*2d80*/ 	.short	0x0100
        /*2d82*/ 	.byte	0x10
	.zero		1


	//   ....[5]....
        /*2d84*/ 	.word	0x00000680
        /*2d88*/ 	.word	0x000000ff
        /*2d8c*/ 	.word	0x00000038
        /*2d90*/ 	.short	0x0100
        /*2d92*/ 	.byte	0x10
	.zero		1


	//   ....[6]....
        /*2d94*/ 	.word	0x00001380
        /*2d98*/ 	.word	0x00000003
        /*2d9c*/ 	.word	0x00000000
        /*2da0*/ 	.short	0x010a
        /*2da2*/ 	.byte	0x3f
	.zero		1


	//   ....[7]....
        /*2da4*/ 	.word	0x000013c0
        /*2da8*/ 	.word	0x00000003
        /*2dac*/ 	.word	0x00000000
        /*2db0*/ 	.short	0x010a
        /*2db2*/ 	.byte	0x3f
	.zero		1


	//   ....[8]....
        /*2db4*/ 	.word	0x000049c0
        /*2db8*/ 	.word	0x000000ff
        /*2dbc*/ 	.word	0x00000000
        /*2dc0*/ 	.short	0x010a
        /*2dc2*/ 	.byte	0x08
	.zero		1


	//   ....[9]....
        /*2dc4*/ 	.word	0x00004a00
        /*2dc8*/ 	.word	0x000000ff
        /*2dcc*/ 	.word	0x00000000
        /*2dd0*/ 	.short	0x010a
        /*2dd2*/ 	.byte	0x08
	.zero		1


	//   ....[10]....
        /*2dd4*/ 	.word	0x00008ad0
        /*2dd8*/ 	.word	0x000000ff
        /*2ddc*/ 	.word	0x00000000
        /*2de0*/ 	.short	0x0101
        /*2de2*/ 	.byte	0x0c
	.zero		1


	//   ....[11]....
        /*2de4*/ 	.word	0x00008cc0
        /*2de8*/ 	.word	0x000000ff
        /*2dec*/ 	.word	0x00000000
        /*2df0*/ 	.short	0x0101
        /*2df2*/ 	.byte	0x04
	.zero		1


	//   ....[12]....
        /*2df4*/ 	.word	0x0001a960
        /*2df8*/ 	.word	0x0000000e
        /*2dfc*/ 	.word	0x00000010
        /*2e00*/ 	.short	0x010a
        /*2e02*/ 	.byte	0x3f
	.zero		1


	//   ....[13]....
        /*2e04*/ 	.word	0x0001ad10
        /*2e08*/ 	.word	0x00000002
        /*2e0c*/ 	.word	0x00000038
        /*2e10*/ 	.short	0x0101
        /*2e12*/ 	.byte	0x3f
	.zero		1


	//   ....[14]....
        /*2e14*/ 	.word	0x0001b4a0
        /*2e18*/ 	.word	0x00000005
        /*2e1c*/ 	.word	0x00000000
        /*2e20*/ 	.short	0x010a
        /*2e22*/ 	.byte	0x3f
	.zero		1


	//   ....[15]....
        /*2e24*/ 	.word	0x0001b530
        /*2e28*/ 	.word	0x00000003
        /*2e2c*/ 	.word	0x00000000
        /*2e30*/ 	.short	0x010a
        /*2e32*/ 	.byte	0x3f
	.zero		1


	//   ....[16]....
        /*2e34*/ 	.word	0x0001b590
        /*2e38*/ 	.word	0x00000003
        /*2e3c*/ 	.word	0x00000000
        /*2e40*/ 	.short	0x010a
        /*2e42*/ 	.byte	0x3f
	.zero		1


	//   ....[17]....
        /*2e44*/ 	.word	0x0001b5f0
        /*2e48*/ 	.word	0x00000005
        /*2e4c*/ 	.word	0x00000000
        /*2e50*/ 	.short	0x010a
        /*2e52*/ 	.byte	0x3f
	.zero		1


	//   ....[18]....
        /*2e54*/ 	.word	0x0001b6c0
        /*2e58*/ 	.word	0x0000000e
        /*2e5c*/ 	.word	0x00000010
        /*2e60*/ 	.short	0x010a
        /*2e62*/ 	.byte	0x3f
	.zero		1


	//   ....[19]....
        /*2e64*/ 	.word	0x0001b790
        /*2e68*/ 	.word	0x00000005
        /*2e6c*/ 	.word	0x00000000
        /*2e70*/ 	.short	0x010a
        /*2e72*/ 	.byte	0x3f
	.zero		1


	//----- nvinfo : EIATTR_NUM_MBARRIERS
	.align		4
.L_37:
        /*2e74*/ 	.byte	0x03, 0x38
        /*2e76*/ 	.short	0x0006


	//----- nvinfo : EIATTR_EXIT_INSTR_OFFSETS
	.align		4
        /*2e78*/ 	.byte	0x04, 0x1c
        /*2e7a*/ 	.short	(.L_39 - .L_38)


	//   ....[0]....
.L_38:
        /*2e7c*/ 	.word	0x000006e0


	//   ....[1]....
        /*2e80*/ 	.word	0x00001050


	//   ....[2]....
        /*2e84*/ 	.word	0x00019ee0


	//   ....[3]....
        /*2e88*/ 	.word	0x0001a5f0


	//   ....[4]....
        /*2e8c*/ 	.word	0x0001b580


	//----- nvinfo : EIATTR_MAX_THREADS
	.align		4
.L_39:
        /*2e90*/ 	.byte	0x04, 0x05
        /*2e92*/ 	.short	(.L_41 - .L_40)
.L_40:
        /*2e94*/ 	.word	0x00000180
        /*2e98*/ 	.word	0x00000001
        /*2e9c*/ 	.word	0x00000001


	//----- nvinfo : EIATTR_CRS_STACK_SIZE
	.align		4
.L_41:
        /*2ea0*/ 	.byte	0x04, 0x1e
        /*2ea2*/ 	.short	(.L_43 - .L_42)
.L_42:
        /*2ea4*/ 	.word	0x00000000


	//----- nvinfo : EIATTR_CBANK_PARAM_SIZE
	.align		4
.L_43:
        /*2ea8*/ 	.byte	0x03, 0x19
        /*2eaa*/ 	.short	0x0470


	//----- nvinfo : EIATTR_PARAM_CBANK
	.align		4
        /*2eac*/ 	.byte	0x04, 0x0a
        /*2eae*/ 	.short	(.L_45 - .L_44)
	.align		4
.L_44:
        /*2eb0*/ 	.word	index@(.nv.constant0._ZN7cutlass13device_kernelINS_4gemm6kernel13GemmUniversalIN4cute5tupleIJiiiiEEENS1_10collective13CollectiveMmaINS1_34MainloopSm90TmaGmmaWarpSpecializedILi2ENS5_IJNS4_1CILi1EEESB_SB_EEENS1_35KernelTmaWarpSpecializedCooperativeEEENS5_IJNSA_ILi256EEESF_NSA_ILi64EEEEEENS_6half_tENS5_IJlSB_lEEESI_SJ_NS4_8TiledMMAINS4_8MMA_AtomIJNS4_4SM904GMMA26MMA_64x256x16_F32F16F16_SSILNSN_5MajorE0ELSP_0ELNSN_7ScaleInE1ELSQ_1EEEEEENS4_6LayoutINS5_IJNSA_ILi2EEESB_SB_EEENS5_IJSB_NSA_ILi0EEESW_EEEEENS5_IJNS4_10UnderscoreESZ_SZ_EEEEENS4_13SM90_TMA_LOADENS4_14ComposedLayoutINS4_7SwizzleILi3ELi4ELi3EEENS4_18smem_ptr_flag_bitsILi16EEENST_INS5_IJNSA_ILi8EEESG_EEENS5_IJSG_SB_EEEEEEEvNS4_8identityES12_S1C_vS1D_EENS_8epilogue10collective6detail29Sm90TmaWarpSpecializedAdapterINS1G_15DefaultEpilogueISI_SJ_SJ_NS1F_6thread17LinearCombinationISI_Li1EffLNS1K_9ScaleType4KindE0ELNS_15FloatRoundStyleE2ESI_EENS1_15EpilogueDefaultEEEEEvvEEEEvNT_6ParamsE)
        /*2eb4*/ 	.short	0x0210
        /*2eb6*/ 	.short	0x0470


	//----- nvinfo : EIATTR_SW_WAR
	.align		4
.L_45:
        /*2eb8*/ 	.byte	0x04, 0x36
        /*2eba*/ 	.short	(.L_47 - .L_46)
.L_46:
        /*2ebc*/ 	.word	0x00000008
.L_47:


//--------------------- .nv.callgraph             --------------------------
	.section	.nv.callgraph,"",@"SHT_CUDA_CALLGRAPH"
	.align	4
	.sectionentsize	8
	.align		4
        /*0000*/ 	.word	0x00000000
	.align		4
        /*0004*/ 	.word	0xffffffff
	.align		4
        /*0008*/ 	.word	index@(_ZN7cutlass13device_kernelINS_4gemm6kernel13GemmUniversalIN4cute5tupleIJiiiiEEENS1_10collective13CollectiveMmaINS1_34MainloopSm90TmaGmmaWarpSpecializedILi2ENS5_IJNS4_1CILi1EEESB_SB_EEENS1_35KernelTmaWarpSpecializedCooperativeEEENS5_IJNSA_ILi256EEESF_NSA_ILi64EEEEEENS_6half_tENS5_IJlSB_lEEESI_SJ_NS4_8TiledMMAINS4_8MMA_AtomIJNS4_4SM904GMMA26MMA_64x256x16_F32F16F16_SSILNSN_5MajorE0ELSP_0ELNSN_7ScaleInE1ELSQ_1EEEEEENS4_6LayoutINS5_IJNSA_ILi2EEESB_SB_EEENS5_IJSB_NSA_ILi0EEESW_EEEEENS5_IJNS4_10UnderscoreESZ_SZ_EEEEENS4_13SM90_TMA_LOADENS4_14ComposedLayoutINS4_7SwizzleILi3ELi4ELi3EEENS4_18smem_ptr_flag_bitsILi16EEENST_INS5_IJNSA_ILi8EEESG_EEENS5_IJSG_SB_EEEEEEEvNS4_8identityES12_S1C_vS1D_EENS_8epilogue10collective6detail29Sm90TmaWarpSpecializedAdapterINS1G_15DefaultEpilogueISI_SJ_SJ_NS1F_6thread17LinearCombinationISI_Li1EffLNS1K_9ScaleType4KindE0ELNS_15FloatRoundStyleE2ESI_EENS1_15EpilogueDefaultEEEEEvvEEEEvNT_6ParamsE)
	.align		4
        /*000c*/ 	.word	index@(__assertfail)
	.align		4
        /*0010*/ 	.word	0x00000000
	.align		4
        /*0014*/ 	.word	0xfffffffe
	.align		4
        /*0018*/ 	.word	0x00000000
	.align		4
        /*001c*/ 	.word	0xfffffffd
	.align		4
        /*0020*/ 	.word	0x00000000
	.align		4
        /*0024*/ 	.word	0xfffffffc


//--------------------- .nv.constant4             --------------------------
	.section	.nv.constant4,"a",@progbits
	.align	8
	.align		8
.nv.constant4:
        /*0000*/ 	.dword	__assertfail
	.align		8
        /*0008*/ 	.dword	__unnamed_1
	.align		8
        /*0010*/ 	.dword	_ZN40_INTERNAL_f7d09930_4_k_cu_4550ce8c_190714cuda3std3__45__cpo5beginE
	.align		8
        /*0018*/ 	.dword	_ZN40_INTERNAL_f7d09930_4_k_cu_4550ce8c_190714cuda3std3__45__cpo3endE
	.align		8
        /*0020*/ 	.dword	_ZN40_INTERNAL_f7d09930_4_k_cu_4550ce8c_190714cuda3std3__45__cpo6cbeginE
	.align		8
        /*0028*/ 	.dword	_ZN40_INTERNAL_f7d09930_4_k_cu_4550ce8c_190714cuda3std3__45__cpo4cendE
	.align		8
        /*0030*/ 	.dword	_ZN40_INTERNAL_f7d09930_4_k_cu_4550ce8c_190714cuda3std3__442_GLOBAL__N__f7d09930_4_k_cu_4550ce8c_190716ignoreE
	.align		8
        /*0038*/ 	.dword	_ZN40_INTERNAL_f7d09930_4_k_cu_4550ce8c_190714cuda3std3__419piecewise_constructE
	.align		8
        /*0040*/ 	.dword	_ZN40_INTERNAL_f7d09930_4_k_cu_4550ce8c_190714cuda3std3__48in_placeE
	.align		8
        /*0048*/ 	.dword	_ZN40_INTERNAL_f7d09930_4_k_cu_4550ce8c_190714cuda3std6ranges3__45__cpo4swapE
	.align		8
        /*0050*/ 	.dword	_ZN40_INTERNAL_f7d09930_4_k_cu_4550ce8c_190714cuda3std6ranges3__45__cpo9iter_moveE
	.align		8
        /*0058*/ 	.dword	_ZN40_INTERNAL_f7d09930_4_k_cu_4550ce8c_190714cute7productE
	.align		8
        /*0060*/ 	.dword	_ZN40_INTERNAL_f7d09930_4_k_cu_4550ce8c_190714cute1_E
	.align		8
        /*0068*/ 	.dword	$str$22
	.align		8
        /*0070*/ 	.dword	$str$23


//--------------------- .text._ZN7cutlass13device_kernelINS_4gemm6kernel13GemmUniversalIN4cute5tupleIJiiiiEEENS1_10collective13CollectiveMmaINS1_34MainloopSm90TmaGmmaWarpSpecializedILi2ENS5_IJNS4_1CILi1EEESB_SB_EEENS1_35KernelTmaWarpSpecializedCooperativeEEENS5_IJNSA_ILi256EEESF_NSA_ILi64EEEEEENS_6half_tENS5_IJlSB_lEEESI_SJ_NS4_8TiledMMAINS4_8MMA_AtomIJNS4_4SM904GMMA26MMA_64x256x16_F32F16F16_SSILNSN_5MajorE0ELSP_0ELNSN_7ScaleInE1ELSQ_1EEEEEENS4_6LayoutINS5_IJNSA_ILi2EEESB_SB_EEENS5_IJSB_NSA_ILi0EEESW_EEEEENS5_IJNS4_10UnderscoreESZ_SZ_EEEEENS4_13SM90_TMA_LOADENS4_14ComposedLayoutINS4_7SwizzleILi3ELi4ELi3EEENS4_18smem_ptr_flag_bitsILi16EEENST_INS5_IJNSA_ILi8EEESG_EEENS5_IJSG_SB_EEEEEEEvNS4_8identityES12_S1C_vS1D_EENS_8epilogue10collective6detail29Sm90TmaWarpSpecializedAdapterINS1G_15DefaultEpilogueISI_SJ_SJ_NS1F_6thread17LinearCombinationISI_Li1EffLNS1K_9ScaleType4KindE0ELNS_15FloatRoundStyleE2ESI_EENS1_15EpilogueDefaultEEEEEvvEEEEvNT_6ParamsE --------------------------
	.section	.text._ZN7cutlass13device_kernelINS_4gemm6kernel13GemmUniversalIN4cute5tupleIJiiiiEEENS1_10collective13CollectiveMmaINS1_34MainloopSm90TmaGmmaWarpSpecializedILi2ENS5_IJNS4_1CILi1EEESB_SB_EEENS1_35KernelTmaWarpSpecializedCooperativeEEENS5_IJNSA_ILi256EEESF_NSA_ILi64EEEEEENS_6half_tENS5_IJlSB_lEEESI_SJ_NS4_8TiledMMAINS4_8MMA_AtomIJNS4_4SM904GMMA26MMA_64x256x16_F32F16F16_SSILNSN_5MajorE0ELSP_0ELNSN_7ScaleInE1ELSQ_1EEEEEENS4_6LayoutINS5_IJNSA_ILi2EEESB_SB_EEENS5_IJSB_NSA_ILi0EEESW_EEEEENS5_IJNS4_10UnderscoreESZ_SZ_EEEEENS4_13SM90_TMA_LOADENS4_14ComposedLayoutINS4_7SwizzleILi3ELi4ELi3EEENS4_18smem_ptr_flag_bitsILi16EEENST_INS5_IJNSA_ILi8EEESG_EEENS5_IJSG_SB_EEEEEEEvNS4_8identityES12_S1C_vS1D_EENS_8epilogue10collective6detail29Sm90TmaWarpSpecializedAdapterINS1G_15DefaultEpilogueISI_SJ_SJ_NS1F_6thread17LinearCombinationISI_Li1EffLNS1K_9ScaleType4KindE0ELNS_15FloatRoundStyleE2ESI_EENS1_15EpilogueDefaultEEEEEvvEEEEvNT_6ParamsE,"ax",@progbits
	.align	128
.text._ZN7cutlass13device_kernelINS_4gemm6kernel13GemmUniversalIN4cute5tupleIJiiiiEEENS1_10collective13CollectiveMmaINS1_34MainloopSm90TmaGmmaWarpSpecializedILi2ENS5_IJNS4_1CILi1EEESB_SB_EEENS1_35KernelTmaWarpSpecializedCooperativeEEENS5_IJNSA_ILi256EEESF_NSA_ILi64EEEEEENS_6half_tENS5_IJlSB_lEEESI_SJ_NS4_8TiledMMAINS4_8MMA_AtomIJNS4_4SM904GMMA26MMA_64x256x16_F32F16F16_SSILNSN_5MajorE0ELSP_0ELNSN_7ScaleInE1ELSQ_1EEEEEENS4_6LayoutINS5_IJNSA_ILi2EEESB_SB_EEENS5_IJSB_NSA_ILi0EEESW_EEEEENS5_IJNS4_10UnderscoreESZ_SZ_EEEEENS4_13SM90_TMA_LOADENS4_14ComposedLayoutINS4_7SwizzleILi3ELi4ELi3EEENS4_18smem_ptr_flag_bitsILi16EEENST_INS5_IJNSA_ILi8EEESG_EEENS5_IJSG_SB_EEEEEEEvNS4_8identityES12_S1C_vS1D_EENS_8epilogue10collective6detail29Sm90TmaWarpSpecializedAdapterINS1G_15DefaultEpilogueISI_SJ_SJ_NS1F_6thread17LinearCombinationISI_Li1EffLNS1K_9ScaleType4KindE0ELNS_15FloatRoundStyleE2ESI_EENS1_15EpilogueDefaultEEEEEvvEEEEvNT_6ParamsE:
        .type           _ZN7cutlass13device_kernelINS_4gemm6kernel13GemmUniversalIN4cute5tupleIJiiiiEEENS1_10collective13CollectiveMmaINS1_34MainloopSm90TmaGmmaWarpSpecializedILi2ENS5_IJNS4_1CILi1EEESB_SB_EEENS1_35KernelTmaWarpSpecializedCooperativeEEENS5_IJNSA_ILi256EEESF_NSA_ILi64EEEEEENS_6half_tENS5_IJlSB_lEEESI_SJ_NS4_8TiledMMAINS4_8MMA_AtomIJNS4_4SM904GMMA26MMA_64x256x16_F32F16F16_SSILNSN_5MajorE0ELSP_0ELNSN_7ScaleInE1ELSQ_1EEEEEENS4_6LayoutINS5_IJNSA_ILi2EEESB_SB_EEENS5_IJSB_NSA_ILi0EEESW_EEEEENS5_IJNS4_10UnderscoreESZ_SZ_EEEEENS4_13SM90_TMA_LOADENS4_14ComposedLayoutINS4_7SwizzleILi3ELi4ELi3EEENS4_18smem_ptr_flag_bitsILi16EEENST_INS5_IJNSA_ILi8EEESG_EEENS5_IJSG_SB_EEEEEEEvNS4_8identityES12_S1C_vS1D_EENS_8epilogue10collective6detail29Sm90TmaWarpSpecializedAdapterINS1G_15DefaultEpilogueISI_SJ_SJ_NS1F_6thread17LinearCombinationISI_Li1EffLNS1K_9ScaleType4KindE0ELNS_15FloatRoundStyleE2ESI_EENS1_15EpilogueDefaultEEEEEvvEEEEvNT_6ParamsE,@function
        .size           _ZN7cutlass13device_kernelINS_4gemm6kernel13GemmUniversalIN4cute5tupleIJiiiiEEENS1_10collective13CollectiveMmaINS1_34MainloopSm90TmaGmmaWarpSpecializedILi2ENS5_IJNS4_1CILi1EEESB_SB_EEENS1_35KernelTmaWarpSpecializedCooperativeEEENS5_IJNSA_ILi256EEESF_NSA_ILi64EEEEEENS_6half_tENS5_IJlSB_lEEESI_SJ_NS4_8TiledMMAINS4_8MMA_AtomIJNS4_4SM904GMMA26MMA_64x256x16_F32F16F16_SSILNSN_5MajorE0ELSP_0ELNSN_7ScaleInE1ELSQ_1EEEEEENS4_6LayoutINS5_IJNSA_ILi2EEESB_SB_EEENS5_IJSB_NSA_ILi0EEESW_EEEEENS5_IJNS4_10UnderscoreESZ_SZ_EEEEENS4_13SM90_TMA_LOADENS4_14ComposedLayoutINS4_7SwizzleILi3ELi4ELi3EEENS4_18smem_ptr_flag_bitsILi16EEENST_INS5_IJNSA_ILi8EEESG_EEENS5_IJSG_SB_EEEEEEEvNS4_8identityES12_S1C_vS1D_EENS_8epilogue10collective6detail29Sm90TmaWarpSpecializedAdapterINS1G_15DefaultEpilogueISI_SJ_SJ_NS1F_6thread17LinearCombinationISI_Li1EffLNS1K_9ScaleType4KindE0ELNS_15FloatRoundStyleE2ESI_EENS1_15EpilogueDefaultEEEEEvvEEEEvNT_6ParamsE,(.L_x_572 - _ZN7cutlass13device_kernelINS_4gemm6kernel13GemmUniversalIN4cute5tupleIJiiiiEEENS1_10collective13CollectiveMmaINS1_34MainloopSm90TmaGmmaWarpSpecializedILi2ENS5_IJNS4_1CILi1EEESB_SB_EEENS1_35KernelTmaWarpSpecializedCooperativeEEENS5_IJNSA_ILi256EEESF_NSA_ILi64EEEEEENS_6half_tENS5_IJlSB_lEEESI_SJ_NS4_8TiledMMAINS4_8MMA_AtomIJNS4_4SM904GMMA26MMA_64x256x16_F32F16F16_SSILNSN_5MajorE0ELSP_0ELNSN_7ScaleInE1ELSQ_1EEEEEENS4_6LayoutINS5_IJNSA_ILi2EEESB_SB_EEENS5_IJSB_NSA_ILi0EEESW_EEEEENS5_IJNS4_10UnderscoreESZ_SZ_EEEEENS4_13SM90_TMA_LOADENS4_14ComposedLayoutINS4_7SwizzleILi3ELi4ELi3EEENS4_18smem_ptr_flag_bitsILi16EEENST_INS5_IJNSA_ILi8EEESG_EEENS5_IJSG_SB_EEEEEEEvNS4_8identityES12_S1C_vS1D_EENS_8epilogue10collective6detail29Sm90TmaWarpSpecializedAdapterINS1G_15DefaultEpilogueISI_SJ_SJ_NS1F_6thread17LinearCombinationISI_Li1EffLNS1K_9ScaleType4KindE0ELNS_15FloatRoundStyleE2ESI_EENS1_15EpilogueDefaultEEEEEvvEEEEvNT_6ParamsE)
        .other          _ZN7cutlass13device_kernelINS_4gemm6kernel13GemmUniversalIN4cute5tupleIJiiiiEEENS1_10collective13CollectiveMmaINS1_34MainloopSm90TmaGmmaWarpSpecializedILi2ENS5_IJNS4_1CILi1EEESB_SB_EEENS1_35KernelTmaWarpSpecializedCooperativeEEENS5_IJNSA_ILi256EEESF_NSA_ILi64EEEEEENS_6half_tENS5_IJlSB_lEEESI_SJ_NS4_8TiledMMAINS4_8MMA_AtomIJNS4_4SM904GMMA26MMA_64x256x16_F32F16F16_SSILNSN_5MajorE0ELSP_0ELNSN_7ScaleInE1ELSQ_1EEEEEENS4_6LayoutINS5_IJNSA_ILi2EEESB_SB_EEENS5_IJSB_NSA_ILi0EEESW_EEEEENS5_IJNS4_10UnderscoreESZ_SZ_EEEEENS4_13SM90_TMA_LOADENS4_14ComposedLayoutINS4_7SwizzleILi3ELi4ELi3EEENS4_18smem_ptr_flag_bitsILi16EEENST_INS5_IJNSA_ILi8EEESG_EEENS5_IJSG_SB_EEEEEEEvNS4_8identityES12_S1C_vS1D_EENS_8epilogue10collective6detail29Sm90TmaWarpSpecializedAdapterINS1G_15DefaultEpilogueISI_SJ_SJ_NS1F_6thread17LinearCombinationISI_Li1EffLNS1K_9ScaleType4KindE0ELNS_15FloatRoundStyleE2ESI_EENS1_15EpilogueDefaultEEEEEvvEEEEvNT_6ParamsE,@"STO_CUDA_ENTRY STV_DEFAULT"
_ZN7cutlass13device_kernelINS_4gemm6kernel13GemmUniversalIN4cute5tupleIJiiiiEEENS1_10collective13CollectiveMmaINS1_34MainloopSm90TmaGmmaWarpSpecializedILi2ENS5_IJNS4_1CILi1EEESB_SB_EEENS1_35KernelTmaWarpSpecializedCooperativeEEENS5_IJNSA_ILi256EEESF_NSA_ILi64EEEEEENS_6half_tENS5_IJlSB_lEEESI_SJ_NS4_8TiledMMAINS4_8MMA_AtomIJNS4_4SM904GMMA26MMA_64x256x16_F32F16F16_SSILNSN_5MajorE0ELSP_0ELNSN_7ScaleInE1ELSQ_1EEEEEENS4_6LayoutINS5_IJNSA_ILi2EEESB_SB_EEENS5_IJSB_NSA_ILi0EEESW_EEEEENS5_IJNS4_10UnderscoreESZ_SZ_EEEEENS4_13SM90_TMA_LOADENS4_14ComposedLayoutINS4_7SwizzleILi3ELi4ELi3EEENS4_18smem_ptr_flag_bitsILi16EEENST_INS5_IJNSA_ILi8EEESG_EEENS5_IJSG_SB_EEEEEEEvNS4_8identityES12_S1C_vS1D_EENS_8epilogue10collective6detail29Sm90TmaWarpSpecializedAdapterINS1G_15DefaultEpilogueISI_SJ_SJ_NS1F_6thread17LinearCombinationISI_Li1EffLNS1K_9ScaleType4KindE0ELNS_15FloatRoundStyleE2ESI_EENS1_15EpilogueDefaultEEEEEvvEEEEvNT_6ParamsE:
[----:B------:R-:W0:Y:S02]  /*0000*/  LDC R1, c[0x0][0x28] ;  /* 0x00000a00ff017b82 */ /* 0x000e240000000800 */
[----:B0-----:R-:W-:Y:S01]  /*0010*/  VIADD R1, R1, 0xfffff878 ;  /* 0xfffff87801017836 */ /* 0x001fe20000000000 */
[----:B------:R-:W0:Y:S01]  /*0020*/  S2R R2, SR_TID.X ;  /* 0x0000000000027919 */ /* 0x000e220000002100 */
[----:B------:R-:W-:Y:S01]  /*0030*/  ELECT P0, URZ, PT ;  /* 0x00000000003f782f */ /* 0x000fe20003800000 */
[----:B------:R-:W-:Y:S01]  /*0040*/  BSSY B0, `(.L_x_0) ;  /* 0x0000015000007945 */ /* 0x000fe20003800000 */
[--C-:B0-----:R-:W-:Y:S02]  /*0050*/  SHF.R.U32.HI R0, RZ, 0x5, R2.reuse ;  /* 0x00000005ff007819 */ /* 0x101fe40000011602 */
[----:B------:R-:W-:-:S03]  /*0060*/  SHF.R.U32.HI R160, RZ, 0x7, R2 ;  /* 0x00000007ffa07819 */ /* 0x000fc60000011602 */
[----:B------:R-:W0:Y:S04]  /*0070*/  SHFL.IDX PT, R3, R0, RZ, 0x1f ;  /* 0x00001fff00037589 */ /* 0x000e2800000e0000 */
[----:B------:R-:W1:Y:S01]  /*0080*/  SHFL.IDX PT, R2, R160, RZ, 0x1f ;  /* 0x00001fffa0027589 */ /* 0x000e6200000e0000 */
[----:B0-----:R-:W-:Y:S02]  /*0090*/  R2UR UR10, R3 ;  /* 0x00000000030a72ca */ /* 0x001fe400000e0000 */
[----:B-1----:R-:W-:-:S11]  /*00a0*/  R2UR UR5, R2 ;  /* 0x00000000020572ca */ /* 0x002fd600000e0000 */
[----:B------:R-:W-:Y:S02]  /*00b0*/  USHF.R.S32.HI UR4, URZ, 0x1f, UR10 ;  /* 0x0000001f3f047899 */ /* 0x000fe4000801140a */
[----:B------:R-:W-:Y:S02]  /*00c0*/  ISETP.NE.OR P0, PT, RZ, UR10, !P0 ;  /* 0x0000000aff007c0c */ /* 0x000fe4000c705670 */
[----:B------:R-:W-:-:S04]  /*00d0*/  ULEA.HI UR4, UR4, UR10, URZ, 0x2 ;  /* 0x0000000a04047291 */ /* 0x000fc8000f8f103f */
[----:B------:R-:W-:-:S04]  /*00e0*/  ULOP3.LUT UR4, UR4, 0xfffffffc, URZ, 0xc0, !UPT ;  /* 0xfffffffc04047892 */ /* 0x000fc8000f8ec03f */
[----:B------:R-:W-:-:S03]  /*00f0*/  UIADD3 UR10, UR10, -UR4, URZ ;  /* 0x800000040a0a7290 */ /* 0x000fc6000fffe03f */
[----:B------:R-:W-:Y:S09]  /*0100*/  @P0 BRA `(.L_x_1) ;  /* 0x0000000000200947 */ /* 0x000ff20003800000 */
[----:B------:R-:W-:Y:S02]  /*0110*/  ULDC.64 UR6, c[0x0][0x198] ;  /* 0x0000660000067ab9 */ /* 0x000fe40000000a00 */
[----:B------:R-:W-:Y:S02]  /*0120*/  UIADD3 UR8, UP0, UR6, 0xf0, URZ ;  /* 0x000000f006087890 */ /* 0x000fe4000ff1e03f */
[----:B------:R-:W-:Y:S02]  /*0130*/  UIADD3 UR6, UP1, UR6, 0x1f0, URZ ;  /* 0x000001f006067890 */ /* 0x000fe4000ff3e03f */
[----:B------:R-:W-:Y:S02]  /*0140*/  UIADD3.X UR9, URZ, UR7, URZ, UP0, !UPT ;  /* 0x000000073f097290 */ /* 0x000fe400087fe43f */
[----:B------:R-:W-:-:S07]  /*0150*/  UIADD3.X UR7, URZ, UR7, URZ, UP1, !UPT ;  /* 0x000000073f077290 */ /* 0x000fce0008ffe43f */
[----:B------:R0:W-:Y:S02]  /*0160*/  UTMACCTL.PF [UR8] ;  /* 0x00000000080079b9 */ /* 0x0001e40008040000 */
[----:B------:R0:W-:Y:S02]  /*0170*/  UTMACCTL.PF [UR6] ;  /* 0x00000000060079b9 */ /* 0x0001e40008040000 */
[----:B0-----:R-:W-:Y:S01]  /*0180*/  NOP ;  /* 0x0000000000007918 */ /* 0x001fe20000000000 */
.L_x_1:
[----:B------:R-:W-:Y:S05]  /*0190*/  BSYNC B0 ;  /* 0x0000000000007941 */ /* 0x000fea0003800000 */
.L_x_0:
[----:B------:R-:W0:Y:S01]  /*01a0*/  SHFL.IDX PT, R2, R0, RZ, 0x1f ;  /* 0x00001fff00027589 */ /* 0x000e2200000e0000 */
[----:B------:R-:W-:Y:S01]  /*01b0*/  UISETP.NE.AND UP0, UPT, UR10, 0x3, UPT ;  /* 0x000000030a00788c */ /* 0x000fe2000bf05270 */
[----:B------:R-:W-:Y:S01]  /*01c0*/  ISETP.NE.AND P1, PT, RZ, UR5, PT ;  /* 0x00000005ff007c0c */ /* 0x000fe2000bf25270 */
[----:B------:R-:W-:Y:S02]  /*01d0*/  UIADD3 UR18, UR5, -0x1, URZ ;  /* 0xffffffff05127890 */ /* 0x000fe4000fffe03f */
[----:B------:R-:W-:Y:S02]  /*01e0*/  UISETP.EQ.OR UP0, UPT, UR10, URZ, !UP0 ;  /* 0x0000003f0a00728c */ /* 0x000fe4000c702670 */
[----:B------:R-:W-:Y:S02]  /*01f0*/  UISETP.GE.U32.AND UP1, UPT, UR18, 0x2, UPT ;  /* 0x000000021200788c */ /* 0x000fe4000bf26070 */
[----:B------:R-:W-:-:S04]  /*0200*/  UISETP.EQ.AND UP0, UPT, UR5, URZ, UP0 ;  /* 0x0000003f0500728c */ /* 0x000fc80008702270 */
[----:B------:R-:W-:-:S04]  /*0210*/  USEL UR40, URZ, 0x1, !UP0 ;  /* 0x000000013f287887 */ /* 0x000fc8000c000000 */
[----:B------:R-:W-:Y:S01]  /*0220*/  USEL UR40, UR40, 0x2, UP1 ;  /* 0x0000000228287887 */ /* 0x000fe20008800000 */
[----:B0-----:R-:W-:-:S13]  /*0230*/  ISETP.NE.AND P0, PT, R2, RZ, PT ;  /* 0x000000ff0200720c */ /* 0x001fda0003f05270 */
[----:B------:R-:W-:Y:S05]  /*0240*/  @P0 BRA `(.L_x_2) ;  /* 0x0000000000480947 */ /* 0x000fea0003800000 */
[----:B------:R-:W0:Y:S01]  /*0250*/  S2UR UR8, SR_CgaCtaId ;  /* 0x00000000000879c3 */ /* 0x000e220000008800 */
[----:B------:R-:W-:Y:S01]  /*0260*/  UMOV UR4, 0x400 ;  /* 0x0000040000047882 */ /* 0x000fe20000000000 */
[----:B------:R-:W-:Y:S01]  /*0270*/  UMOV UR5, 0x1 ;  /* 0x0000000100057882 */ /* 0x000fe20000000000 */
[----:B------:R-:W-:Y:S01]  /*0280*/  UMOV UR6, 0x100 ;  /* 0x0000010000067882 */ /* 0x000fe20000000000 */
[----:B------:R-:W-:Y:S01]  /*0290*/  ELECT P0, URZ, PT ;  /* 0x00000000003f782f */ /* 0x000fe20003800000 */
[----:B------:R-:W-:-:S04]  /*02a0*/  UIADD3 UR6, -UR6, 0x100000, URZ ;  /* 0x0010000006067890 */ /* 0x000fc8000fffe13f */
[----:B------:R-:W-:Y:S02]  /*02b0*/  USHF.L.U32 UR7, UR6, 0xb, URZ ;  /* 0x0000000b06077899 */ /* 0x000fe4000800063f */
[----:B------:R-:W-:Y:S02]  /*02c0*/  USHF.L.U32 UR6, UR6, 0x1, URZ ;  /* 0x0000000106067899 */ /* 0x000fe4000800063f */
[----:B0-----:R-:W-:Y:S02]  /*02d0*/  ULEA UR8, UR8, UR4, 0x18 ;  /* 0x0000000408087291 */ /* 0x001fe4000f8ec03f */
[----:B------:R-:W-:-:S04]  /*02e0*/  UIADD3 UR4, -UR5, 0x100000, URZ ;  /* 0x0010000005047890 */ /* 0x000fc8000fffe13f */
[----:B------:R-:W-:Y:S02]  /*02f0*/  USHF.L.U32 UR5, UR4, 0xb, URZ ;  /* 0x0000000b04057899 */ /* 0x000fe4000800063f */
[----:B------:R-:W-:Y:S01]  /*0300*/  USHF.L.U32 UR4, UR4, 0x1, URZ ;  /* 0x0000000104047899 */ /* 0x000fe2000800063f */
[----:B------:R-:W0:Y:S11]  /*0310*/  FENCE.VIEW.ASYNC.S ;  /* 0x00000000000073c6 */ /* 0x000e360000000000 */
[----:B0-----:R0:W1:Y:S01]  /*0320*/  SYNCS.EXCH.64 URZ, [UR8], UR4 ;  /* 0x00000004083f75b2 */ /* 0x0010620008000100 */
[----:B------:R0:W2:Y:S01]  /*0330*/  SYNCS.EXCH.64 URZ, [UR8+0x10], UR6 ;  /* 0x00001006083f75b2 */ /* 0x0000a20008000100 */
[----:B------:R0:W3:Y:S01]  /*0340*/  SYNCS.EXCH.64 URZ, [UR8+0x8], UR4 ;  /* 0x00000804083f75b2 */ /* 0x0000e20008000100 */
[----:B------:R0:W4:Y:S01]  /*0350*/  SYNCS.EXCH.64 URZ, [UR8+0x18], UR6 ;  /* 0x00001806083f75b2 */ /* 0x0001220008000100 */
[----:B------:R-:W-:Y:S01]  /*0360*/  NOP ;  /* 0x0000000000007918 */ /* 0x000fe20000000000 */
.L_x_2:
[----:B------:R-:W5:Y:S01]  /*0370*/  SHFL.IDX PT, R0, R0, RZ, 0x1f ;  /* 0x00001fff00007589 */ /* 0x000f6200000e0000 */
[----:B------:R-:W-:Y:S01]  /*0380*/  ELECT P0, URZ, PT ;  /* 0x00000000003f782f */ /* 0x000fe20003800000 */
[----:B------:R-:W1:Y:S01]  /*0390*/  S2UR UR17, SR_CTAID.Y ;  /* 0x00000000001179c3 */ /* 0x000e620000002600 */
[----:B0-----:R-:W-:Y:S01]  /*03a0*/  ULDC UR5, c[0x0][0x65c] ;  /* 0x0001970000057ab9 */ /* 0x001fe20000000800 */
[----:B------:R-:W-:Y:S01]  /*03b0*/  UMOV UR12, 0x20 ;  /* 0x00000020000c7882 */ /* 0x000fe20000000000 */
[----:B------:R-:W-:Y:S01]  /*03c0*/  UISETP.NE.AND UP2, UPT, UR5, 0x1, UPT ;  /* 0x000000010500788c */ /* 0x000fe2000bf45270 */
[----:B------:R-:W-:Y:S01]  /*03d0*/  NOP ;  /* 0x0000000000007918 */ /* 0x000fe20000000000 */
[----:B------:R-:W-:Y:S02]  /*03e0*/  NOP ;  /* 0x0000000000007918 */ /* 0x000fe40000000000 */
[----:B------:R-:W-:Y:S01]  /*03f0*/  UP2UR UR45, UPR, URZ, 0x4 ;  /* 0x000000043f2d7883 */ /* 0x000fe20008000000 */
[----:B------:R-:W0:Y:S01]  /*0400*/  S2UR UR4, SR_CTAID.X ;  /* 0x00000000000479c3 */ /* 0x000e220000002500 */
[----:B------:R-:W-:-:S02]  /*0410*/  PLOP3.LUT P2, PT, PT, PT, UP2, 0x80, 0x0 ;  /* 0x000000000000781c */ /* 0x000fc40003f4f028 */
[----:B------:R-:W-:Y:S02]  /*0420*/  PLOP3.LUT P4, PT, PT, PT, UP2, 0x80, 0x0 ;  /* 0x000000000000781c */ /* 0x000fe40003f8f028 */
[----:B------:R-:W-:Y:S01]  /*0430*/  PLOP3.LUT P3, PT, PT, PT, UP2, 0x80, 0x0 ;  /* 0x000000000000781c */ /* 0x000fe20003f6f028 */
[----:B------:R-:W-:Y:S01]  /*0440*/  @UP2 ULDC UR14, c[0x0][0x10] ;  /* 0x00000400000e2ab9 */ /* 0x000fe20000000800 */
[----:B------:R-:W-:Y:S01]  /*0450*/  @UP2 UMOV UR9, URZ ;  /* 0x0000003f00092c82 */ /* 0x000fe20008000000 */
[----:B------:R-:W-:Y:S01]  /*0460*/  @!UP2 ULDC UR11, c[0x0][0xc] ;  /* 0x00000300000baab9 */ /* 0x000fe20000000800 */
[----:B-----5:R-:W-:Y:S01]  /*0470*/  ISETP.NE.OR P0, PT, R0, RZ, !P0 ;  /* 0x000000ff0000720c */ /* 0x020fe20004705670 */
[----:B-1----:R-:W-:Y:S02]  /*0480*/  @UP2 UMOV UR7, UR17 ;  /* 0x0000001100072c82 */ /* 0x002fe40008000000 */
[----:B------:R-:W-:Y:S01]  /*0490*/  @UP2 UMOV UR8, UR7 ;  /* 0x0000000700082c82 */ /* 0x000fe20008000000 */
[----:B------:R-:W-:Y:S01]  /*04a0*/  @!UP2 UMOV UR7, UR17 ;  /* 0x000000110007ac82 */ /* 0x000fe20008000000 */
[----:B0-----:R-:W-:-:S08]  /*04b0*/  @UP2 UIMAD.WIDE.U32 UR14, UR4, UR14, UR8 ;  /* 0x0000000e040e22a5 */ /* 0x001fd0000f8e0008 */
[----:B------:R-:W-:Y:S01]  /*04c0*/  VOTEU.ALL UP0, P0 ;  /* 0x00000000003f7886 */ /* 0x000fe20000000000 */
[----:B------:R-:W-:Y:S01]  /*04d0*/  VOTEU.ALL UP1, P0 ;  /* 0x00000000003f7886 */ /* 0x000fe20000020000 */
[----:B------:R-:W-:-:S03]  /*04e0*/  IMAD.U32 R2, RZ, RZ, UR14 ;  /* 0x0000000eff027e24 */ /* 0x000fc6000f8e00ff */
[----:B------:R-:W0:Y:S01]  /*04f0*/  @!UP0 S2UR UR6, SR_CgaCtaId ;  /* 0x00000000000689c3 */ /* 0x000e220000008800 */
[----:B------:R-:W-:Y:S01]  /*0500*/  @!UP0 UMOV UR5, 0x400 ;  /* 0x0000040000058882 */ /* 0x000fe20000000000 */
[----:B------:R-:W-:-:S04]  /*0510*/  @!UP0 UIADD3 UR12, -UR12, 0x100000, URZ ;  /* 0x001000000c0c8890 */ /* 0x000fc8000fffe13f */
[----:B------:R-:W-:Y:S02]  /*0520*/  @!UP0 USHF.L.U32 UR13, UR12, 0xb, URZ ;  /* 0x0000000b0c0d8899 */ /* 0x000fe4000800063f */
[----:B------:R-:W-:Y:S01]  /*0530*/  @!UP0 USHF.L.U32 UR12, UR12, 0x1, URZ ;  /* 0x000000010c0c8899 */ /* 0x000fe2000800063f */
[----:B------:R-:W-:Y:S01]  /*0540*/  IMAD.U32 R3, RZ, RZ, UR15 ;  /* 0x0000000fff037e24 */ /* 0x000fe2000f8e00ff */
[----:B0-----:R-:W-:Y:S01]  /*0550*/  @!UP0 ULEA UR16, UR6, UR5, 0x18 ;  /* 0x0000000506108291 */ /* 0x001fe2000f8ec03f */
[----:B------:R-:W-:Y:S01]  /*0560*/  VOTEU.ALL UP0, P0 ;  /* 0x00000000003f7886 */ /* 0x000fe20000000000 */
[----:B------:R-:W-:Y:S01]  /*0570*/  PLOP3.LUT P0, PT, PT, PT, UP2, 0x80, 0x0 ;  /* 0x000000000000781c */ /* 0x000fe20003f0f028 */
[----:B------:R-:W-:Y:S01]  /*0580*/  UMOV UR5, URZ ;  /* 0x0000003f00057c82 */ /* 0x000fe20008000000 */
[----:B------:R-:W-:Y:S01]  /*0590*/  @UP2 UMOV UR6, URZ ;  /* 0x0000003f00062c82 */ /* 0x000fe20008000000 */
[----:B------:R-:W-:Y:S02]  /*05a0*/  @!UP2 UIMAD.WIDE.U32 UR8, UR11, UR7, UR4 ;  /* 0x000000070b08a2a5 */ /* 0x000fe4000f8e0004 */
[----:B------:R-:W-:-:S04]  /*05b0*/  @UP2 UIADD3 UR6, UR15, UR6, URZ ;  /* 0x000000060f062290 */ /* 0x000fc8000fffe03f */
[----:B------:R-:W-:Y:S01]  /*05c0*/  IMAD.U32 R5, RZ, RZ, UR9 ;  /* 0x00000009ff057e24 */ /* 0x000fe2000f8e00ff */
[----:B------:R-:W0:Y:S02]  /*05d0*/  FENCE.VIEW.ASYNC.S ;  /* 0x00000000000073c6 */ /* 0x000e240000000000 */
[----:B0-----:R0:W2:Y:S01]  /*05e0*/  @!UP0 SYNCS.EXCH.64 URZ, [UR16+0x30], UR12 ;  /* 0x0000300c103f85b2 */ /* 0x0010a20008000100 */
[----:B------:R-:W-:Y:S01]  /*05f0*/  @P2 IMAD.U32 R6, RZ, RZ, UR6 ;  /* 0x00000006ff062e24 */ /* 0x000fe2000f8e00ff */
[----:B------:R-:W-:Y:S01]  /*0600*/  MOV R4, UR8 ;  /* 0x0000000800047c02 */ /* 0x000fe20008000f00 */
[----:B------:R-:W-:Y:S01]  /*0610*/  @!P4 IMAD.MOV.U32 R6, RZ, RZ, R5 ;  /* 0x000000ffff06c224 */ /* 0x000fe200078e0005 */
[----:B------:R-:W-:Y:S01]  /*0620*/  @P0 MOV R7, R2 ;  /* 0x0000000200070202 */ /* 0x000fe20000000f00 */
[----:B------:R-:W-:Y:S02]  /*0630*/  IMAD.U32 R2, RZ, RZ, UR8 ;  /* 0x00000008ff027e24 */ /* 0x000fe4000f8e00ff */
[----:B------:R-:W-:Y:S01]  /*0640*/  IMAD.U32 R3, RZ, RZ, UR9 ;  /* 0x00000009ff037e24 */ /* 0x000fe2000f8e00ff */
[----:B------:R0:W-:Y:S01]  /*0650*/  STL [R1+0x200], R6 ;  /* 0x0002000601007387 */ /* 0x0001e20000100800 */
[----:B------:R-:W-:-:S05]  /*0660*/  @!P3 IMAD.MOV.U32 R7, RZ, RZ, R2 ;  /* 0x000000ffff07b224 */ /* 0x000fca00078e0002 */
[----:B------:R0:W-:Y:S01]  /*0670*/  STL [R1+0x204], R7 ;  /* 0x0002040701007387 */ /* 0x0001e20000100800 */
[----:B------:R0:W2:Y:S01]  /*0680*/  @!UP1 SYNCS.EXCH.64 URZ, [UR16+0x38], UR12 ;  /* 0x0000380c103f95b2 */ /* 0x0000a20008000100 */
[----:B------:R-:W-:Y:S01]  /*0690*/  NOP ;  /* 0x0000000000007918 */ /* 0x000fe20000000000 */
[----:B--234-:R-:W-:Y:S06]  /*06a0*/  BAR.SYNC.DEFER_BLOCKING 0x0 ;  /* 0x0000000000007b1d */ /* 0x01cfec0000010000 */
[----:B------:R-:W-:Y:S05]  /*06b0*/  @!P1 BRA `(.L_x_3) ;  /* 0x00000198000c9947 */ /* 0x000fea0003800000 */
[----:B------:R-:W-:-:S06]  /*06c0*/  UISETP.GT.U32.AND UP0, UPT, UR18, 0x1, UPT ;  /* 0x000000011200788c */ /* 0x000fcc000bf04070 */
[----:B------:R-:W-:-:S13]  /*06d0*/  PLOP3.LUT P0, PT, PT, PT, UP0, 0x80, 0x0 ;  /* 0x000000000000781c */ /* 0x000fda0003f0f008 */
[----:B0-----:R-:W-:Y:S05]  /*06e0*/  @P0 EXIT ;  /* 0x000000000000094d */ /* 0x001fea0003800000 */
[----:B------:R-:W-:Y:S01]  /*06f0*/  ULDC.64 UR8, c[0x0][0x650] ;  /* 0x0001940000087ab9 */ /* 0x000fe20000000a00 */
[----:B------:R-:W-:Y:S01]  /*0700*/  UMOV UR41, 0xffffffff ;  /* 0xffffffff00297882 */ /* 0x000fe20000000000 */
[----:B------:R-:W-:Y:S01]  /*0710*/  ISETP.GE.U32.AND P0, PT, R7, UR8, PT ;  /* 0x0000000807007c0c */ /* 0x000fe2000bf06070 */
[----:B------:R-:W-:Y:S01]  /*0720*/  UMOV UR42, 0xffffffff ;  /* 0xffffffff002a7882 */ /* 0x000fe20000000000 */
[----:B------:R-:W-:Y:S01]  /*0730*/  UMOV UR43, 0xffffffff ;  /* 0xffffffff002b7882 */ /* 0x000fe20000000000 */
[----:B------:R-:W-:Y:S02]  /*0740*/  PRMT R0, RZ, 0x7610, R0 ;  /* 0x00007610ff007816 */ /* 0x000fe40000000000 */
[----:B------:R-:W-:-:S13]  /*0750*/  ISETP.GE.U32.AND.EX P0, PT, R6, UR9, PT, P0 ;  /* 0x0000000906007c0c */ /* 0x000fda000bf06100 */
[----:B------:R-:W-:Y:S05]  /*0760*/  @P0 BRA `(.L_x_4) ;  /* 0x0000000400800947 */ /* 0x000fea0003800000 */
[----:B------:R-:W-:Y:S01]  /*0770*/  I2FP.F32.U32 R0, UR4 ;  /* 0x0000000400007c45 */ /* 0x000fe20008201000 */
[----:B------:R-:W-:Y:S01]  /*0780*/  ULDC.64 UR16, c[0x0][0x628] ;  /* 0x00018a0000107ab9 */ /* 0x000fe20000000a00 */
[----:B------:R-:W-:Y:S01]  /*0790*/  ULDC UR6, c[0x0][0x150] ;  /* 0x0000540000067ab9 */ /* 0x000fe20000000800 */
[----:B------:R-:W-:Y:S01]  /*07a0*/  ISETP.NE.U32.AND P0, PT, RZ, UR16, PT ;  /* 0x00000010ff007c0c */ /* 0x000fe2000bf05070 */
[----:B------:R-:W-:Y:S01]  /*07b0*/  ULDC UR15, c[0x0][0x630] ;  /* 0x00018c00000f7ab9 */ /* 0x000fe20000000800 */
[----:B------:R-:W-:Y:S01]  /*07c0*/  FMUL R0, R0, UR6 ;  /* 0x0000000600007c20 */ /* 0x000fe20008400000 */
[----:B------:R-:W-:Y:S01]  /*07d0*/  R2UR UR18, R7 ;  /* 0x00000000071272ca */ /* 0x000fe200000e0000 */
[----:B------:R-:W-:Y:S01]  /*07e0*/  ULDC UR20, c[0x0][0x154] ;  /* 0x0000550000147ab9 */ /* 0x000fe20000000800 */
[----:B------:R-:W-:Y:S01]  /*07f0*/  ISETP.NE.AND.EX P0, PT, RZ, UR17, PT, P0 ;  /* 0x00000011ff007c0c */ /* 0x000fe2000bf05300 */
[----:B------:R0:W1:Y:S01]  /*0800*/  F2I.U32.TRUNC.NTZ R2, R0 ;  /* 0x0000000000027305 */ /* 0x000062000020f000 */
[----:B------:R-:W-:-:S02]  /*0810*/  R2UR UR19, R6 ;  /* 0x00000000061372ca */ /* 0x000fc400000e0000 */
[----:B------:R-:W-:Y:S02]  /*0820*/  R2UR UR8, R7 ;  /* 0x00000000070872ca */ /* 0x000fe400000e0000 */
[----:B------:R-:W-:-:S07]  /*0830*/  R2UR UR9, R6 ;  /* 0x00000000060972ca */ /* 0x000fce00000e0000 */
[----:B0-----:R-:W-:Y:S08]  /*0840*/  @!P0 BRA `(.L_x_5) ;  /* 0x0000000000308947 */ /* 0x001ff00003800000 */
[----:B------:R-:W-:Y:S01]  /*0850*/  R2UR UR8, R7 ;  /* 0x00000000070872ca */ /* 0x000fe200000e0000 */
[----:B------:R-:W-:Y:S01]  /*0860*/  ULDC UR6, c[0x0][0x634] ;  /* 0x00018d0000067ab9 */ /* 0x000fe20000000800 */
[----:B------:R-:W-:-:S11]  /*0870*/  R2UR UR14, R6 ;  /* 0x00000000060e72ca */ /* 0x000fd600000e0000 */
[----:B------:R-:W-:-:S04]  /*0880*/  UIADD3 UR6, UP0, UR8, UR6, URZ ;  /* 0x0000000608067290 */ /* 0x000fc8000ff1e03f */
[----:B------:R-:W-:-:S04]  /*0890*/  UIADD3.X UR14, URZ, UR14, URZ, UP0, !UPT ;  /* 0x0000000e3f0e7290 */ /* 0x000fc800087fe43f */
[----:B------:R-:W-:-:S04]  /*08a0*/  UIMAD.WIDE.U32 UR8, UR14, UR16, URZ ;  /* 0x000000100e0872a5 */ /* 0x000fc8000f8e003f */
[----:B------:R-:W-:Y:S02]  /*08b0*/  UIMAD.WIDE.U32 UR10, UP0, UR6, UR17, UR8 ;  /* 0x00000011060a72a5 */ /* 0x000fe4000f800008 */
[----:B------:R-:W-:Y:S02]  /*08c0*/  UIMAD.WIDE.U32 UR8, UR6, UR16, URZ ;  /* 0x00000010060872a5 */ /* 0x000fe4000f8e003f */
[----:B------:R-:W-:Y:S02]  /*08d0*/  UIADD3.X UR13, URZ, URZ, URZ, UP0, !UPT ;  /* 0x0000003f3f0d7290 */ /* 0x000fe400087fe43f */
[----:B------:R-:W-:Y:S01]  /*08e0*/  UIADD3 URZ, UP0, UR9, UR10, URZ ;  /* 0x0000000a093f7290 */ /* 0x000fe2000ff1e03f */
[----:B------:R-:W-:-:S03]  /*08f0*/  UMOV UR12, UR11 ;  /* 0x0000000b000c7c82 */ /* 0x000fc60008000000 */
[----:B------:R-:W-:-:S12]  /*0900*/  UIMAD.WIDE.U32.X UR8, UR14, UR17, UR12, UP0 ;  /* 0x000000110e0872a5 */ /* 0x000fd800080e040c */
.L_x_5:
[----:B------:R-:W-:Y:S01]  /*0910*/  USHF.R.U64 UR43, UR8, UR15, UR9 ;  /* 0x0000000f082b7299 */ /* 0x000fe20008001209 */
[----:B------:R-:W-:Y:S01]  /*0920*/  I2FP.F32.U32 R0, UR7 ;  /* 0x0000000700007c45 */ /* 0x000fe20008201000 */
[----:B------:R-:W-:Y:S01]  /*0930*/  USHF.R.U32.HI UR5, URZ, UR15, UR9 ;  /* 0x0000000f3f057299 */ /* 0x000fe20008011609 */
[----:B-1----:R-:W-:Y:S01]  /*0940*/  R2UR UR12, R2 ;  /* 0x00000000020c72ca */ /* 0x002fe200000e0000 */
[----:B------:R-:W-:Y:S02]  /*0950*/  UIADD3 UR6, UP0, URZ, -UR43, URZ ;  /* 0x8000002b3f067290 */ /* 0x000fe4000ff1e03f */
[----:B------:R-:W-:Y:S01]  /*0960*/  FMUL R0, R0, UR20 ;  /* 0x0000001400007c20 */ /* 0x000fe20008400000 */
[----:B------:R-:W-:Y:S01]  /*0970*/  ULDC.64 UR8, c[0x0][0x620] ;  /* 0x0001880000087ab9 */ /* 0x000fe20000000a00 */
[----:B------:R-:W-:Y:S01]  /*0980*/  UIADD3.X UR5, URZ, ~UR5, URZ, UP0, !UPT ;  /* 0x800000053f057290 */ /* 0x000fe200087fe43f */
[----:B------:R-:W-:Y:S01]  /*0990*/  UMOV UR10, UR18 ;  /* 0x00000012000a7c82 */ /* 0x000fe20008000000 */
[----:B------:R-:W-:-:S02]  /*09a0*/  UMOV UR11, UR19 ;  /* 0x00000013000b7c82 */ /* 0x000fc40008000000 */
[----:B------:R-:W-:Y:S01]  /*09b0*/  UIMAD UR5, UR5, UR8, URZ ;  /* 0x00000008050572a4 */ /* 0x000fe2000f8e023f */
[----:B------:R-:W0:Y:S01]  /*09c0*/  F2I.U32.TRUNC.NTZ R0, R0 ;  /* 0x0000000000007305 */ /* 0x000e22000020f000 */
[----:B------:R-:W-:Y:S02]  /*09d0*/  UIMAD.WIDE.U32 UR10, UR6, UR8, UR10 ;  /* 0x00000008060a72a5 */ /* 0x000fe4000f8e000a */
[----:B------:R-:W-:Y:S01]  /*09e0*/  UIMAD UR6, UR6, UR9, UR5 ;  /* 0x00000009060672a4 */ /* 0x000fe2000f8e0205 */
[----:B------:R-:W-:Y:S01]  /*09f0*/  ULDC UR21, c[0x0][0x658] ;  /* 0x0001960000157ab9 */ /* 0x000fe20000000800 */
[----:B------:R-:W-:Y:S02]  /*0a00*/  UMOV UR19, 0xffffffff ;  /* 0xffffffff00137882 */ /* 0x000fe40000000000 */
[----:B------:R-:W-:Y:S01]  /*0a10*/  UIADD3 UR6, UR11, UR6, URZ ;  /* 0x000000060b067290 */ /* 0x000fe2000fffe03f */
[----:B------:R-:W-:Y:S01]  /*0a20*/  ULDC UR15, c[0x0][0x618] ;  /* 0x00018600000f7ab9 */ /* 0x000fe20000000800 */
[----:B------:R-:W-:Y:S01]  /*0a30*/  ULDC.64 UR8, c[0x0][0x640] ;  /* 0x0001900000087ab9 */ /* 0x000fe20000000a00 */
[----:B------:R-:W-:Y:S01]  /*0a40*/  USHF.L.U32 UR11, UR19, UR21, URZ ;  /* 0x00000015130b7299 */ /* 0x000fe2000800063f */
[----:B------:R-:W-:Y:S01]  /*0a50*/  ISETP.NE.U32.AND P0, PT, RZ, UR8, PT ;  /* 0x00000008ff007c0c */ /* 0x000fe2000bf05070 */
[----:B------:R-:W-:-:S02]  /*0a60*/  USHF.R.U64 UR19, UR10, UR15, UR6 ;  /* 0x0000000f0a137299 */ /* 0x000fc40008001206 */
[----:B------:R-:W-:Y:S01]  /*0a70*/  USHF.R.U32.HI UR10, URZ, UR15, UR6 ;  /* 0x0000000f3f0a7299 */ /* 0x000fe20008011606 */
[----:B0-----:R-:W-:Y:S01]  /*0a80*/  R2UR UR14, R0 ;  /* 0x00000000000e72ca */ /* 0x001fe200000e0000 */
[----:B------:R-:W-:Y:S01]  /*0a90*/  ULDC UR17, c[0x0][0x608] ;  /* 0x0001820000117ab9 */ /* 0x000fe20000000800 */
[----:B------:R-:W-:Y:S01]  /*0aa0*/  ISETP.NE.AND.EX P0, PT, RZ, UR9, PT, P0 ;  /* 0x00000009ff007c0c */ /* 0x000fe2000bf05300 */
[----:B------:R-:W-:Y:S02]  /*0ab0*/  USHF.R.U64 UR23, UR19, UR17, UR10 ;  /* 0x0000001113177299 */ /* 0x000fe4000800120a */
[----:B------:R-:W-:Y:S01]  /*0ac0*/  USHF.R.U32.HI UR10, URZ, UR17, UR10 ;  /* 0x000000113f0a7299 */ /* 0x000fe2000801160a */
[----:B------:R-:W-:Y:S01]  /*0ad0*/  UMOV UR16, 0x1 ;  /* 0x0000000100107882 */ /* 0x000fe20000000000 */
[----:B------:R-:W-:Y:S02]  /*0ae0*/  UIADD3 UR12, -UR12, URZ, URZ ;  /* 0x0000003f0c0c7290 */ /* 0x000fe4000fffe13f */
[----:B------:R-:W-:-:S02]  /*0af0*/  USHF.R.U64 UR24, UR23, UR21, UR10 ;  /* 0x0000001517187299 */ /* 0x000fc4000800120a */
[----:B------:R-:W-:Y:S01]  /*0b00*/  USHF.L.U32 UR6, UR16, UR21, URZ ;  /* 0x0000001510067299 */ /* 0x000fe2000800063f */
[----:B------:R-:W-:Y:S01]  /*0b10*/  ULDC UR13, c[0x0][0x144] ;  /* 0x00005100000d7ab9 */ /* 0x000fe20000000800 */
[----:B------:R-:W-:Y:S01]  /*0b20*/  ULDC UR5, c[0x0][0x600] ;  /* 0x0001800000057ab9 */ /* 0x000fe20000000800 */
[----:B------:R-:W-:Y:S02]  /*0b30*/  ULOP3.LUT UR16, URZ, UR11, URZ, 0x33, !UPT ;  /* 0x0000000b3f107292 */ /* 0x000fe4000f8e333f */
[----:B------:R-:W-:Y:S02]  /*0b40*/  USHF.R.U32.HI UR11, URZ, UR21, UR10 ;  /* 0x000000153f0b7299 */ /* 0x000fe4000801160a */
[----:B------:R-:W-:Y:S02]  /*0b50*/  UIADD3 UR18, UR5, -0x1, URZ ;  /* 0xffffffff05127890 */ /* 0x000fe4000fffe03f */
[----:B------:R-:W-:Y:S02]  /*0b60*/  UIADD3 UR20, -UR14, URZ, URZ ;  /* 0x0000003f0e147290 */ /* 0x000fe4000fffe13f */
[----:B------:R-:W-:Y:S01]  /*0b70*/  UIMAD UR4, UR13, UR12, UR4 ;  /* 0x0000000c0d0472a4 */ /* 0x000fe2000f8e0204 */
[----:B------:R-:W-:Y:S01]  /*0b80*/  ULDC UR25, c[0x0][0x148] ;  /* 0x0000520000197ab9 */ /* 0x000fe20000000800 */
[----:B------:R-:W-:Y:S01]  /*0b90*/  ULDC UR21, c[0x0][0x648] ;  /* 0x0001920000157ab9 */ /* 0x000fe20000000800 */
[----:B------:R-:W-:Y:S01]  /*0ba0*/  ULDC UR22, c[0x0][0x638] ;  /* 0x00018e0000167ab9 */ /* 0x000fe20000000800 */
[----:B------:R-:W-:Y:S01]  /*0bb0*/  UMOV UR10, UR24 ;  /* 0x00000018000a7c82 */ /* 0x000fe20008000000 */
[----:B------:R-:W-:Y:S07]  /*0bc0*/  @!P0 BRA `(.L_x_6) ;  /* 0x0000000000308947 */ /* 0x000fee0003800000 */
[----:B------:R-:W-:Y:S02]  /*0bd0*/  ULDC UR14, c[0x0][0x64c] ;  /* 0x00019300000e7ab9 */ /* 0x000fe40000000800 */
        /* <DEDUP_REMOVED lines=8> */
[----:B------:R-:W-:-:S07]  /*0c60*/  UIMAD.WIDE.U32.X UR8, UR17, UR9, UR14, UP0 ;  /* 0x00000009110872a5 */ /* 0x000fce00080e040e */
[----:B------:R-:W-:Y:S01]  /*0c70*/  UMOV UR10, UR8 ;  /* 0x00000008000a7c82 */ /* 0x000fe20008000000 */
[----:B------:R-:W-:-:S05]  /*0c80*/  UMOV UR11, UR9 ;  /* 0x00000009000b7c82 */ /* 0x000fca0008000000 */
.L_x_6:
[----:B------:R-:W-:Y:S01]  /*0c90*/  UISETP.NE.AND UP0, UPT, UR45, URZ, UPT ;  /* 0x0000003f2d00728c */ /* 0x000fe2000bf05270 */
[----:B------:R-:W-:Y:S01]  /*0ca0*/  MOV R0, 0x1 ;  /* 0x0000000100007802 */ /* 0x000fe20000000f00 */
[----:B------:R-:W-:Y:S02]  /*0cb0*/  USHF.R.U64 UR8, UR10, UR21, UR11 ;  /* 0x000000150a087299 */ /* 0x000fe4000800120b */
[----:B------:R-:W-:Y:S02]  /*0cc0*/  ULOP3.LUT UR16, UR23, UR16, URZ, 0xc0, !UPT ;  /* 0x0000001017107292 */ /* 0x000fe4000f8ec03f */
[----:B------:R-:W-:Y:S02]  /*0cd0*/  ULOP3.LUT UR18, UR19, UR18, URZ, 0xc0, !UPT ;  /* 0x0000001213127292 */ /* 0x000fe4000f8ec03f */
[----:B------:R-:W-:-:S03]  /*0ce0*/  UIMAD UR16, UR6, UR8, UR16 ;  /* 0x00000008061072a4 */ /* 0x000fc6000f8e0210 */
[----:B------:R-:W-:Y:S02]  /*0cf0*/  @UP0 UIMAD UR4, UR25, UR20, UR7 ;  /* 0x00000014190402a4 */ /* 0x000fe4000f8e0207 */
[----:B------:R-:W-:-:S04]  /*0d00*/  UIADD3 UR7, -UR8, URZ, URZ ;  /* 0x0000003f08077290 */ /* 0x000fc8000fffe13f */
[----:B------:R-:W-:-:S03]  /*0d10*/  UIMAD UR6, UR7, UR22, UR24 ;  /* 0x00000016070672a4 */ /* 0x000fc6000f8e0218 */
[----:B------:R-:W-:Y:S01]  /*0d20*/  ULDC UR7, c[0x0][0x610] ;  /* 0x0001840000077ab9 */ /* 0x000fe20000000800 */
[----:B------:R-:W-:Y:S02]  /*0d30*/  UIMAD UR6, UR6, UR5, UR18 ;  /* 0x00000005060672a4 */ /* 0x000fe4000f8e0212 */
[----:B------:R-:W-:-:S04]  /*0d40*/  UIMAD UR4, UR16, UR7, UR4 ;  /* 0x00000007100472a4 */ /* 0x000fc8000f8e0204 */
[----:B------:R-:W-:Y:S02]  /*0d50*/  USEL UR42, UR6, UR4, !UP0 ;  /* 0x00000004062a7287 */ /* 0x000fe4000c000000 */
[----:B------:R-:W-:-:S12]  /*0d60*/  USEL UR41, UR4, UR6, !UP0 ;  /* 0x0000000604297287 */ /* 0x000fd8000c000000 */
.L_x_4:
[----:B------:R-:W-:-:S08]  /*0d70*/  NOP ;  /* 0x0000000000007918 */ /* 0x000fd00000000000 */
[----:B------:R-:W0:Y:S02]  /*0d80*/  USETMAXREG.TRY_ALLOC.CTAPOOL UP0, 0xf0 ;  /* 0x000000f0000079c8 */ /* 0x000e240008000600 */
[----:B0-----:R-:W-:-:S13]  /*0d90*/  PLOP3.LUT P0, PT, PT, PT, UP0, 0x80, 0x0 ;  /* 0x000000000000781c */ /* 0x001fda0003f0f008 */
[----:B------:R-:W-:Y:S05]  /*0da0*/  @!P0 BRA `(.L_x_4) ;  /* 0xfffffffc00f08947 */ /* 0x000fea000383ffff */
[----:B------:R-:W-:Y:S01]  /*0db0*/  ULDC.64 UR4, c[0x0][0x598] ;  /* 0x0001660000047ab9 */ /* 0x000fe20000000a00 */
[----:B------:R-:W-:Y:S01]  /*0dc0*/  ULDC.64 UR36, c[0x0][0x208] ;  /* 0x0000820000247ab9 */ /* 0x000fe20000000a00 */
[----:B------:R-:W-:-:S04]  /*0dd0*/  ISETP.NE.U32.AND P0, PT, RZ, UR4, PT ;  /* 0x00000004ff007c0c */ /* 0x000fc8000bf05070 */
[----:B------:R-:W-:-:S13]  /*0de0*/  ISETP.NE.AND.EX P0, PT, RZ, UR5, PT, P0 ;  /* 0x00000005ff007c0c */ /* 0x000fda000bf05300 */
[----:B------:R-:W-:Y:S05]  /*0df0*/  @!P0 BRA `(.L_x_7) ;  /* 0x00000000001c8947 */ /* 0x000fea0003800000 */
[----:B------:R-:W0:Y:S02]  /*0e00*/  LDC.64 R2, c[0x0][0x598] ;  /* 0x00016600ff027b82 */ /* 0x000e240000000a00 */
[----:B0-----:R-:W2:Y:S02]  /*0e10*/  LDG.E.64 R2, desc[UR36][R2.64] ;  /* 0x0000002402027981 */ /* 0x001ea4000c1e1b00 */
[----:B--2---:R-:W-:-:S04]  /*0e20*/  ISETP.NE.U32.AND P0, PT, R2, RZ, PT ;  /* 0x000000ff0200720c */ /* 0x004fc80003f05070 */
[----:B------:R-:W-:-:S13]  /*0e30*/  ISETP.NE.AND.EX P0, PT, R3, RZ, PT, P0 ;  /* 0x000000ff0300720c */ /* 0x000fda0003f05300 */
[----:B------:R-:W-:Y:S05]  /*0e40*/  @!P0 BRA `(.L_x_7) ;  /* 0x0000000000088947 */ /* 0x000fea0003800000 */
[----:B------:R0:W5:Y:S01]  /*0e50*/  LD.E R2, desc[UR36][R2.64] ;  /* 0x0000002402027980 */ /* 0x000162000c101900 */
[----:B------:R-:W-:Y:S05]  /*0e60*/  BRA `(.L_x_8) ;  /* 0x0000000000247947 */ /* 0x000fea0003800000 */
.L_x_7:
[----:B------:R-:W-:Y:S02]  /*0e70*/  ULDC.64 UR4, c[0x0][0x588] ;  /* 0x0001620000047ab9 */ /* 0x000fe40000000a00 */
[----:B------:R-:W-:-:S04]  /*0e80*/  ISETP.NE.U32.AND P0, PT, RZ, UR4, PT ;  /* 0x00000004ff007c0c */ /* 0x000fc8000bf05070 */
[----:B------:R-:W-:-:S13]  /*0e90*/  ISETP.NE.AND.EX P0, PT, RZ, UR5, PT, P0 ;  /* 0x00000005ff007c0c */ /* 0x000fda000bf05300 */
[----:B------:R-:W-:Y:S05]  /*0ea0*/  @!P0 BRA `(.L_x_9) ;  /* 0x00000000000c8947 */ /* 0x000fea0003800000 */
[----:B------:R-:W0:Y:S02]  /*0eb0*/  LDC.64 R2, c[0x0][0x588] ;  /* 0x00016200ff027b82 */ /* 0x000e240000000a00 */
[----:B0-----:R1:W5:Y:S01]  /*0ec0*/  LDG.E R2, desc[UR36][R2.64] ;  /* 0x0000002402027981 */ /* 0x001362000c1e1900 */
[----:B------:R-:W-:Y:S05]  /*0ed0*/  BRA `(.L_x_8) ;  /* 0x0000000000087947 */ /* 0x000fea0003800000 */
.L_x_9:
[----:B------:R-:W-:Y:S02]  /*0ee0*/  ULDC UR4, c[0x0][0x580] ;  /* 0x0001600000047ab9 */ /* 0x000fe40000000800 */
[----:B------:R-:W-:-:S07]  /*0ef0*/  IMAD.U32 R2, RZ, RZ, UR4 ;  /* 0x00000004ff027e24 */ /* 0x000fce000f8e00ff */
.L_x_8:
[----:B------:R-:W-:Y:S02]  /*0f00*/  ULDC.64 UR4, c[0x0][0x5a0] ;  /* 0x0001680000047ab9 */ /* 0x000fe40000000a00 */
[----:B------:R-:W-:-:S04]  /*0f10*/  ISETP.NE.U32.AND P0, PT, RZ, UR4, PT ;  /* 0x00000004ff007c0c */ /* 0x000fc8000bf05070 */
[----:B------:R-:W-:-:S13]  /*0f20*/  ISETP.NE.AND.EX P0, PT, RZ, UR5, PT, P0 ;  /* 0x00000005ff007c0c */ /* 0x000fda000bf05300 */
[----:B------:R-:W-:Y:S05]  /*0f30*/  @!P0 BRA `(.L_x_10) ;  /* 0x00000000001c8947 */ /* 0x000fea0003800000 */
[----:B------:R-:W2:Y:S02]  /*0f40*/  LDC.64 R4, c[0x0][0x5a0] ;  /* 0x00016800ff047b82 */ /* 0x000ea40000000a00 */
[----:B--2---:R-:W2:Y:S02]  /*0f50*/  LDG.E.64 R4, desc[UR36][R4.64] ;  /* 0x0000002404047981 */ /* 0x004ea4000c1e1b00 */
[----:B--2---:R-:W-:-:S04]  /*0f60*/  ISETP.NE.U32.AND P0, PT, R4, RZ, PT ;  /* 0x000000ff0400720c */ /* 0x004fc80003f05070 */
[----:B------:R-:W-:-:S13]  /*0f70*/  ISETP.NE.AND.EX P0, PT, R5, RZ, PT, P0 ;  /* 0x000000ff0500720c */ /* 0x000fda0003f05300 */
[----:B------:R-:W-:Y:S05]  /*0f80*/  @!P0 BRA `(.L_x_10) ;  /* 0x0000000000088947 */ /* 0x000fea0003800000 */
[----:B------:R2:W5:Y:S01]  /*0f90*/  LD.E R16, desc[UR36][R4.64] ;  /* 0x0000002404107980 */ /* 0x000562000c101900 */
[----:B------:R-:W-:Y:S05]  /*0fa0*/  BRA `(.L_x_11) ;  /* 0x0000000000247947 */ /* 0x000fea0003800000 */
.L_x_10:
[----:B------:R-:W-:Y:S02]  /*0fb0*/  ULDC.64 UR4, c[0x0][0x590] ;  /* 0x0001640000047ab9 */ /* 0x000fe40000000a00 */
[----:B------:R-:W-:-:S04]  /*0fc0*/  ISETP.NE.U32.AND P0, PT, RZ, UR4, PT ;  /* 0x00000004ff007c0c */ /* 0x000fc8000bf05070 */
[----:B------:R-:W-:-:S13]  /*0fd0*/  ISETP.NE.AND.EX P0, PT, RZ, UR5, PT, P0 ;  /* 0x00000005ff007c0c */ /* 0x000fda000bf05300 */
[----:B------:R-:W-:Y:S05]  /*0fe0*/  @!P0 BRA `(.L_x_12) ;  /* 0x00000000000c8947 */ /* 0x000fea0003800000 */
[----:B------:R-:W2:Y:S02]  /*0ff0*/  LDC.64 R16, c[0x0][0x590] ;  /* 0x00016400ff107b82 */ /* 0x000ea40000000a00 */
[----:B--2---:R3:W5:Y:S01]  /*1000*/  LDG.E R16, desc[UR36][R16.64] ;  /* 0x0000002410107981 */ /* 0x004762000c1e1900 */
[----:B------:R-:W-:Y:S05]  /*1010*/  BRA `(.L_x_11) ;  /* 0x0000000000087947 */ /* 0x000fea0003800000 */
.L_x_12:
[----:B------:R-:W-:Y:S02]  /*1020*/  ULDC UR4, c[0x0][0x584] ;  /* 0x0001610000047ab9 */ /* 0x000fe40000000800 */
[----:B------:R-:W-:-:S07]  /*1030*/  IMAD.U32 R16, RZ, RZ, UR4 ;  /* 0x00000004ff107e24 */ /* 0x000fce000f8e00ff */
.L_x_11:
[----:B------:R-:W-:-:S13]  /*1040*/  LOP3.LUT P0, RZ, R0, 0xff, RZ, 0xc0, !PT ;  /* 0x000000ff00ff7812 */ /* 0x000fda000780c0ff */
[----:B------:R-:W-:Y:S05]  /*1050*/  @!P0 EXIT ;  /* 0x000000000000894d */ /* 0x000fea0003800000 */
[----:B------:R-:W-:Y:S01]  /*1060*/  ULDC UR4, c[0x0][0x28c] ;  /* 0x0000a30000047ab9 */ /* 0x000fe20000000800 */
[----:B------:R-:W-:Y:S01]  /*1070*/  UMOV UR38, URZ ;  /* 0x0000003f00267c82 */ /* 0x000fe20008000000 */
[----:B------:R-:W-:Y:S01]  /*1080*/  UIADD3 UR4, UR4, 0x3f, URZ ;  /* 0x0000003f04047890 */ /* 0x000fe2000fffe03f */
[----:B------:R-:W-:-:S03]  /*1090*/  UMOV UR39, URZ ;  /* 0x0000003f00277c82 */ /* 0x000fc60008000000 */
[----:B------:R-:W-:-:S04]  /*10a0*/  USHF.R.S32.HI UR5, URZ, 0x1f, UR4 ;  /* 0x0000001f3f057899 */ /* 0x000fc80008011404 */
[----:B------:R-:W-:-:S04]  /*10b0*/  ULEA.HI UR5, UR5, UR4, URZ, 0x6 ;  /* 0x0000000405057291 */ /* 0x000fc8000f8f303f */
[----:B------:R-:W-:-:S12]  /*10c0*/  USHF.R.S32.HI UR44, URZ, 0x6, UR5 ;  /* 0x000000063f2c7899 */ /* 0x000fd80008011405 */
.L_x_540:
[----:B------:R-:W4:Y:S01]  /*10d0*/  S2R R0, SR_TID.X ;  /* 0x0000000000007919 */ /* 0x000f220000002100 */
[----:B------:R-:W0:Y:S01]  /*10e0*/  S2UR UR6, SR_CgaCtaId ;  /* 0x00000000000679c3 */ /* 0x000e220000008800 */
[----:B------:R-:W-:Y:S02]  /*10f0*/  UMOV UR46, 0x400 ;  /* 0x00000400002e7882 */ /* 0x000fe40000000000 */
[----:B0-----:R-:W-:Y:S01]  /*1100*/  ULEA UR46, UR6, UR46, 0x18 ;  /* 0x0000002e062e7291 */ /* 0x001fe2000f8ec03f */
[----:B----4-:R-:W-:-:S04]  /*1110*/  LOP3.LUT R0, R0, 0x80, RZ, 0xc0, !PT ;  /* 0x0000008000007812 */ /* 0x010fc800078ec0ff */
[----:B------:R-:W-:-:S06]  /*1120*/  SHF.R.U32.HI R0, RZ, 0x7, R0 ;  /* 0x00000007ff007819 */ /* 0x000fcc0000011600 */
[----:B------:R-:W0:Y:S02]  /*1130*/  SHFL.IDX PT, R0, R0, RZ, 0x1f ;  /* 0x00001fff00007589 */ /* 0x000e2400000e0000 */
[----:B0-----:R-:W-:-:S13]  /*1140*/  R2UR UR4, R0 ;  /* 0x00000000000472ca */ /* 0x001fda00000e0000 */
[----:B------:R-:W-:-:S04]  /*1150*/  ULEA.HI UR5, UR4, UR4, URZ, 0x1 ;  /* 0x0000000404057291 */ /* 0x000fc8000f8f083f */
[----:B------:R-:W-:-:S04]  /*1160*/  ULOP3.LUT UR5, UR5, 0x7fffe, URZ, 0xc0, !UPT ;  /* 0x0007fffe05057892 */ /* 0x000fc8000f8ec03f */
[----:B------:R-:W-:-:S03]  /*1170*/  UIADD3 UR5, UR4, -UR5, URZ ;  /* 0x8000000504057290 */ /* 0x000fc6000fffe03f */
[----:B------:R-:W-:Y:S01]  /*1180*/  ULDC UR4, c[0x0][0x28c] ;  /* 0x0000a30000047ab9 */ /* 0x000fe20000000800 */
[----:B------:R-:W-:Y:S01]  /*1190*/  ULEA UR5, UR5, UR46, 0xd ;  /* 0x0000002e05057291 */ /* 0x000fe2000f8e683f */
[----:B------:R-:W-:-:S03]  /*11a0*/  ISETP.LT.AND P0, PT, RZ, UR4, PT ;  /* 0x00000004ff007c0c */ /* 0x000fc6000bf01270 */
[----:B------:R-:W-:-:S04]  /*11b0*/  UIADD3 UR5, UR5, 0x100, URZ ;  /* 0x0000010005057890 */ /* 0x000fc8000fffe03f */
[----:B------:R-:W-:-:S04]  /*11c0*/  USHF.R.U32.HI UR5, URZ, 0x4, UR5 ;  /* 0x000000043f057899 */ /* 0x000fc80008011605 */
[----:B------:R-:W-:Y:S02]  /*11d0*/  ULOP3.LUT UR47, UR5, 0x3fff, URZ, 0xc0, !UPT ;  /* 0x00003fff052f7892 */ /* 0x000fe4000f8ec03f */
[----:B-1-3--:R-:W-:Y:S10]  /*11e0*/  @P0 BRA `(.L_x_13) ;  /* 0x0000000000400947 */ /* 0x00aff40003800000 */
[----:B------:R-:W-:Y:S01]  /*11f0*/  MOV R0, 0x0 ;  /* 0x0000000000007802 */ /* 0x000fe20000000f00 */
[----:B------:R-:W-:Y:S01]  /*1200*/  ULDC.64 UR4, c[0x4][0x68] ;  /* 0x01001a0000047ab9 */ /* 0x000fe20000000a00 */
[----:B------:R-:W-:Y:S01]  /*1210*/  ULDC.64 UR6, c[0x4][0x8] ;  /* 0x0100020000067ab9 */ /* 0x000fe20000000a00 */
[----:B--2---:R-:W-:Y:S01]  /*1220*/  IMAD.U32 R4, RZ, RZ, UR4 ;  /* 0x00000004ff047e24 */ /* 0x004fe2000f8e00ff */
[----:B------:R0:W2:Y:S01]  /*1230*/  LDC.64 R14, c[0x4][R0] ;  /* 0x01000000000e7b82 */ /* 0x0000a20000000a00 */
[----:B------:R-:W-:Y:S01]  /*1240*/  MOV R5, UR5 ;  /* 0x0000000500057c02 */ /* 0x000fe20008000f00 */
[----:B------:R-:W-:Y:S01]  /*1250*/  ULDC.64 UR4, c[0x4][0x70] ;  /* 0x01001c0000047ab9 */ /* 0x000fe20000000a00 */
[----:B------:R-:W-:Y:S01]  /*1260*/  IMAD.U32 R10, RZ, RZ, UR6 ;  /* 0x00000006ff0a7e24 */ /* 0x000fe2000f8e00ff */
[----:B------:R-:W-:Y:S01]  /*1270*/  MOV R11, UR7 ;  /* 0x00000007000b7c02 */ /* 0x000fe20008000f00 */
[----:B------:R-:W-:Y:S02]  /*1280*/  IMAD.U32 R6, RZ, RZ, UR4 ;  /* 0x00000004ff067e24 */ /* 0x000fe4000f8e00ff */
[----:B------:R-:W-:-:S02]  /*1290*/  IMAD.U32 R7, RZ, RZ, UR5 ;  /* 0x00000005ff077e24 */ /* 0x000fc4000f8e00ff */
[----:B------:R-:W-:Y:S02]  /*12a0*/  IMAD.MOV.U32 R8, RZ, RZ, 0x1e1 ;  /* 0x000001e1ff087424 */ /* 0x000fe400078e00ff */
[----:B------:R-:W-:Y:S02]  /*12b0*/  IMAD.MOV.U32 R12, RZ, RZ, 0x1 ;  /* 0x00000001ff0c7424 */ /* 0x000fe400078e00ff */
[----:B0-----:R-:W-:-:S07]  /*12c0*/  IMAD.MOV.U32 R13, RZ, RZ, RZ ;  /* 0x000000ffff0d7224 */ /* 0x001fce00078e00ff */
[----:B------:R-:W-:-:S07]  /*12d0*/  LEPC R20, `(.L_x_13) ;  /* 0x000000001014794e */ /* 0x000fce0000000000 */
[----:B-123-5:R-:W-:Y:S05]  /*12e0*/  CALL.ABS.NOINC R14 ;  /* 0x000000000e007343 */ /* 0x02efea0003c00000 */
.L_x_13:
[----:B------:R-:W-:-:S06]  /*12f0*/  ULOP3.LUT UR4, UR40, 0x1, URZ, 0xfc, !UPT ;  /* 0x0000000128047892 */ /* 0x000fcc000f8efc3f */
[----:B------:R-:W-:-:S04]  /*1300*/  MOV R0, UR4 ;  /* 0x0000000400007c02 */ /* 0x000fc80008000f00 */
[----:B------:R-:W-:-:S13]  /*1310*/  ISETP.NE.AND P0, PT, R0, 0x3, PT ;  /* 0x000000030000780c */ /* 0x000fda0003f05270 */
[----:B------:R-:W-:Y:S05]  /*1320*/  @!P0 BRA `(.L_x_14) ;  /* 0x0000000000048947 */ /* 0x000fea0003800000 */
[----:B------:R-:W-:Y:S01]  /*1330*/  BPT.TRAP 0x1 ;  /* 0x000000040000795c */ /* 0x000fe20000300000 */
.L_x_14:
[----:B-1----:R-:W-:Y:S02]  /*1340*/  IMAD.U32 R3, RZ, RZ, UR39 ;  /* 0x00000027ff037e24 */ /* 0x002fe4000f8e00ff */
[----:B------:R-:W-:-:S03]  /*1350*/  IMAD.U32 R0, RZ, RZ, UR38 ;  /* 0x00000026ff007e24 */ /* 0x000fc6000f8e00ff */
[----:B------:R-:W-:Y:S02]  /*1360*/  LEA R3, R3, UR46, 0x3 ;  /* 0x0000002e03037c11 */ /* 0x000fe4000f8e18ff */
[----:B------:R-:W-:-:S04]  /*1370*/  SHF.L.U32 R0, R0, 0x1f, RZ ;  /* 0x0000001f00007819 */ /* 0x000fc800000006ff */
[----:B------:R0:W1:Y:S01]  /*1380*/  SYNCS.PHASECHK.TRANS64.TRYWAIT P1, [R3+URZ], R0 ;  /* 0x00000000030075a7 */ /* 0x000062000802017f */
[----:B------:R-:W-:Y:S05]  /*1390*/  @!P0 BRA `(.L_x_15) ;  /* 0x0000000000048947 */ /* 0x000fea0003800000 */
[----:B------:R-:W-:Y:S01]  /*13a0*/  BPT.TRAP 0x1 ;  /* 0x000000040000795c */ /* 0x000fe20000300000 */
.L_x_15:
[----:B-1----:R-:W-:Y:S05]  /*13b0*/  @P1 BRA `(.L_x_16) ;  /* 0x0000000000081947 */ /* 0x002fea0003800000 */
[----:B------:R-:W1:Y:S02]  /*13c0*/  SYNCS.PHASECHK.TRANS64.TRYWAIT P1, [R3+URZ], R0 ;  /* 0x00000000030075a7 */ /* 0x000e64000802017f */
[----:B-1----:R-:W-:Y:S05]  /*13d0*/  @!P1 BRA `(.L_x_17) ;  /* 0x000001a0006c9947 */ /* 0x002fea0003800000 */
.L_x_16:
[----:B------:R-:W-:-:S04]  /*13e0*/  UISETP.LT.AND UP0, UPT, UR44, 0x1, UPT ;  /* 0x000000012c00788c */ /* 0x000fc8000bf01270 */
[----:B------:R-:W-:-:S04]  /*13f0*/  USEL UR4, UR44, 0x1, UP0 ;  /* 0x000000012c047887 */ /* 0x000fc80008000000 */
[----:B------:R-:W-:-:S06]  /*1400*/  UIADD3 UR4, UR44, -UR4, URZ ;  /* 0x800000042c047290 */ /* 0x000fcc000fffe03f */
[----:B01----:R-:W-:Y:S01]  /*1410*/  IMAD.U32 R0, RZ, RZ, UR4 ;  /* 0x00000004ff007e24 */ /* 0x003fe2000f8e00ff */
[----:B------:R-:W-:Y:S01]  /*1420*/  MOV R3, UR4 ;  /* 0x0000000400037c02 */ /* 0x000fe20008000f00 */
[----:B------:R-:W-:Y:S05]  /*1430*/  WARPSYNC.ALL ;  /* 0x0000000000007948 */ /* 0x000fea0003800000 */
[----:B------:R-:W-:Y:S01]  /*1440*/  ISETP.GE.AND P1, PT, R0, 0x1, PT ;  /* 0x000000010000780c */ /* 0x000fe20003f26270 */
[----:B------:R-:W-:Y:S01]  /*1450*/  UIADD3 UR46, UR46, 0x10100, URZ ;  /* 0x000101002e2e7890 */ /* 0x000fe2000fffe03f */
[----:B------:R-:W-:Y:S01]  /*1460*/  WARPGROUP.ARRIVE ;  /* 0x00000000000079c5 */ /* 0x000fe20000000000 */
[----:B------:R-:W-:Y:S01]  /*1470*/  ULOP3.LUT UR4, UR47, 0x10000, URZ, 0xfc, !UPT ;  /* 0x000100002f047892 */ /* 0x000fe2000f8efc3f */
[----:B-----5:R-:W-:Y:S01]  /*1480*/  STL [R1+0x2c4], R16 ;  /* 0x0002c41001007387 */ /* 0x020fe20000100800 */
[----:B------:R-:W-:-:S02]  /*1490*/  USHF.R.U32.HI UR46, URZ, 0x4, UR46 ;  /* 0x000000043f2e7899 */ /* 0x000fc4000801162e */
[----:B------:R-:W-:Y:S01]  /*14a0*/  ULEA UR6, UR39, UR4, 0xb ;  /* 0x0000000427067291 */ /* 0x000fe2000f8e583f */
[----:B------:R0:W-:Y:S01]  /*14b0*/  STL [R1+0x2c0], R3 ;  /* 0x0002c00301007387 */ /* 0x0001e20000100800 */
[----:B------:R-:W-:Y:S01]  /*14c0*/  ULOP3.LUT UR5, UR46, 0x3fff, URZ, 0xc0, !UPT ;  /* 0x00003fff2e057892 */ /* 0x000fe2000f8ec03f */
[----:B------:R-:W-:Y:S01]  /*14d0*/  UMOV UR9, 0x40000040 ;  /* 0x4000004000097882 */ /* 0x000fe20000000000 */
[----:B------:R-:W-:Y:S02]  /*14e0*/  UMOV UR11, 0x40000040 ;  /* 0x40000040000b7882 */ /* 0x000fe40000000000 */
[----:B------:R-:W-:Y:S01]  /*14f0*/  ULOP3.LUT UR5, UR5, 0x10000, URZ, 0xfc, !UPT ;  /* 0x0001000005057892 */ /* 0x000fe2000f8efc3f */
[----:B------:R1:W-:Y:S01]  /*1500*/  STL [R1+0x2bc], R2 ;  /* 0x0002bc0201007387 */ /* 0x0003e20000100800 */
[----:B------:R-:W-:Y:S02]  /*1510*/  UMOV UR8, UR6 ;  /* 0x0000000600087c82 */ /* 0x000fe40008000000 */
[----:B------:R-:W-:-:S07]  /*1520*/  ULEA UR7, UR39, UR5, 0xb ;  /* 0x0000000527077291 */ /* 0x000fce000f8e583f */
[----:B------:R-:W-:Y:S02]  /*1530*/  UMOV UR10, UR7 ;  /* 0x00000007000a7c82 */ /* 0x000fe40008000000 */
[----:B------:R-:W-:Y:S01]  /*1540*/  HGMMA.64x256x16.F32 R24, gdesc[UR8], RZ, !UPT, gsb0 ;  /* 0x03e00000081879f0 */ /* 0x000fe2000c0008ff */
[----:B------:R-:W-:Y:S01]  /*1550*/  UIADD3 UR8, UR6, 0x400, URZ ;  /* 0x0000040006087890 */ /* 0x000fe2000fffe03f */
[----:B------:R-:W-:Y:S01]  /*1560*/  UMOV UR9, 0x40000040 ;  /* 0x4000004000097882 */ /* 0x000fe20000000000 */
[----:B------:R-:W-:Y:S02]  /*1570*/  WARPGROUP.DEPBAR.LE gsb0, 0x0 ;  /* 0x00008000000079c5 */ /* 0x000fe40000010000 */
[----:B------:R-:W-:Y:S01]  /*1580*/  STL.64 [R1], R24 ;  /* 0x0000001801007387 */ /* 0x000fe20000100a00 */
[----:B------:R-:W-:Y:S01]  /*1590*/  IMAD.MOV.U32 R235, RZ, RZ, R46 ;  /* 0x000000ffffeb7224 */ /* 0x000fe200078e002e */
[----:B------:R-:W-:Y:S01]  /*15a0*/  MOV R232, R49 ;  /* 0x0000003100e87202 */ /* 0x000fe20000000f00 */
[----:B------:R-:W-:Y:S01]  /*15b0*/  IMAD.MOV.U32 R234, RZ, RZ, R47 ;  /* 0x000000ffffea7224 */ /* 0x000fe200078e002f */
[----:B------:R-:W-:Y:S01]  /*15c0*/  STL.64 [R1+0x8], R26 ;  /* 0x0000081a01007387 */ /* 0x000fe20000100a00 */
        /* <DEDUP_REMOVED lines=65> */
[----:B0-----:R-:W-:Y:S01]  /*19e0*/  MOV R3, R149 ;  /* 0x0000009500037202 */ /* 0x001fe20000000f00 */
[----:B------:R-:W-:Y:S01]  /*19f0*/  IMAD.MOV.U32 R176, RZ, RZ, R92 ;  /* 0x000000ffffb07224 */ /* 0x000fe200078e005c */
[----:B------:R0:W-:Y:S01]  /*1a00*/  STL.64 [R1+0x50], R44 ;  /* 0x0000502c01007387 */ /* 0x0001e20000100a00 */
[----:B------:R-:W-:-:S02]  /*1a10*/  IMAD.MOV.U32 R178, RZ, RZ, R94 ;  /* 0x000000ffffb27224 */ /* 0x000fc400078e005e */
[----:B------:R-:W-:Y:S01]  /*1a20*/  IMAD.MOV.U32 R179, RZ, RZ, R95 ;  /* 0x000000ffffb37224 */ /* 0x000fe200078e005f */
[----:B------:R-:W-:Y:S01]  /*1a30*/  STL [R1+0x578], R160 ;  /* 0x000578a001007387 */ /* 0x000fe20000100800 */
[----:B------:R-:W-:Y:S02]  /*1a40*/  IMAD.MOV.U32 R180, RZ, RZ, R96 ;  /* 0x000000ffffb47224 */ /* 0x000fe400078e0060 */
[----:B------:R-:W-:Y:S02]  /*1a50*/  IMAD.MOV.U32 R182, RZ, RZ, R98 ;  /* 0x000000ffffb67224 */ /* 0x000fe400078e0062 */
[----:B------:R-:W-:Y:S02]  /*1a60*/  IMAD.MOV.U32 R183, RZ, RZ, R99 ;  /* 0x000000ffffb77224 */ /* 0x000fe400078e0063 */
[----:B------:R-:W-:Y:S02]  /*1a70*/  IMAD.MOV.U32 R184, RZ, RZ, R100 ;  /* 0x000000ffffb87224 */ /* 0x000fe400078e0064 */
[----:B------:R-:W-:-:S02]  /*1a80*/  IMAD.MOV.U32 R186, RZ, RZ, R102 ;  /* 0x000000ffffba7224 */ /* 0x000fc400078e0066 */
[----:B------:R-:W-:Y:S02]  /*1a90*/  IMAD.MOV.U32 R187, RZ, RZ, R103 ;  /* 0x000000ffffbb7224 */ /* 0x000fe400078e0067 */
        /* <DEDUP_REMOVED lines=23> */
[----:B---3--:R-:W-:Y:S02]  /*1c10*/  IMAD.MOV.U32 R17, RZ, RZ, R135 ;  /* 0x000000ffff117224 */ /* 0x008fe400078e0087 */
        /* <DEDUP_REMOVED lines=8> */
[----:B--2---:R-:W-:Y:S02]  /*1ca0*/  IMAD.MOV.U32 R5, RZ, RZ, R147 ;  /* 0x000000ffff057224 */ /* 0x004fe400078e0093 */
[----:B------:R-:W-:Y:S02]  /*1cb0*/  IMAD.MOV.U32 R4, RZ, RZ, R148 ;  /* 0x000000ffff047224 */ /* 0x000fe400078e0094 */
[----:B-1----:R-:W-:-:S02]  /*1cc0*/  IMAD.MOV.U32 R2, RZ, RZ, R150 ;  /* 0x000000ffff027224 */ /* 0x002fc400078e0096 */
[----:B------:R-:W-:Y:S02]  /*1cd0*/  IMAD.MOV.U32 R0, RZ, RZ, R151 ;  /* 0x000000ffff007224 */ /* 0x000fe400078e0097 */
[----:B0-----:R-:W-:-:S06]  /*1ce0*/  WARPGROUP.ARRIVE ;  /* 0x00000000000079c5 */ /* 0x001fcc0000000000 */
[----:B------:R-:W-:Y:S03]  /*1cf0*/  HGMMA.64x256x16.F32 R24, gdesc[UR8], RZ, !UPT, gsb0 ;  /* 0x03e00000081879f0 */ /* 0x000fe6000c0008ff */
[----:B------:R-:W-:Y:S02]  /*1d00*/  WARPGROUP.DEPBAR.LE gsb0, 0x0 ;  /* 0x00008000000079c5 */ /* 0x000fe40000010000 */
[----:B------:R-:W-:Y:S04]  /*1d10*/  STL.64 [R1+0x570], R150 ;  /* 0x0005709601007387 */ /* 0x000fe80000100a00 */
        /* <DEDUP_REMOVED lines=20> */
[----:B------:R0:W-:Y:S04]  /*1e60*/  STL.64 [R1+0x4c8], R108 ;  /* 0x0004c86c01007387 */ /* 0x0001e80000100a00 */
[----:B0-----:R-:W2:Y:S04]  /*1e70*/  LDL.LU R108, [R1] ;  /* 0x00000000016c7983 */ /* 0x001ea80000300800 */
[----:B------:R-:W2:Y:S04]  /*1e80*/  LDL.LU R109, [R1+0x4] ;  /* 0x00000400016d7983 */ /* 0x000ea80000300800 */
        /* <DEDUP_REMOVED lines=19> */
[----:B------:R-:W2:Y:S01]  /*1fc0*/  LDL.LU R129, [R1+0x54] ;  /* 0x0000540001817983 */ /* 0x000ea20000300800 */
        /* <DEDUP_REMOVED lines=21> */
[----:B------:R-:W-:Y:S01]  /*2120*/  UIADD3 UR8, UR6, 0x2, URZ ;  /* 0x0000000206087890 */ /* 0x000fe2000fffe03f */
[----:B------:R-:W-:Y:S01]  /*2130*/  IMAD.MOV.U32 R145, RZ, RZ, R220 ;  /* 0x000000ffff917224 */ /* 0x000fe200078e00dc */
[----:B------:R-:W-:Y:S01]  /*2140*/  UIADD3 UR10, UR7, 0x2, URZ ;  /* 0x00000002070a7890 */ /* 0x000fe2000fffe03f */
[----:B------:R-:W-:Y:S01]  /*2150*/  IMAD.MOV.U32 R146, RZ, RZ, R219 ;  /* 0x000000ffff927224 */ /* 0x000fe200078e00db */
[----:B------:R-:W-:Y:S01]  /*2160*/  MOV R219, R17 ;  /* 0x0000001100db7202 */ /* 0x000fe20000000f00 */
[----:B------:R-:W-:Y:S01]  /*2170*/  IMAD.MOV.U32 R148, RZ, RZ, R217 ;  /* 0x000000ffff947224 */ /* 0x000fe200078e00d9 */
[----:B------:R-:W-:Y:S01]  /*2180*/  UMOV UR9, 0x40000040 ;  /* 0x4000004000097882 */ /* 0x000fe20000000000 */
[----:B------:R-:W-:Y:S01]  /*2190*/  IMAD.MOV.U32 R149, RZ, RZ, R216 ;  /* 0x000000ffff957224 */ /* 0x000fe200078e00d8 */
[----:B------:R-:W-:Y:S01]  /*21a0*/  UMOV UR11, 0x40000040 ;  /* 0x40000040000b7882 */ /* 0x000fe20000000000 */
[----:B------:R-:W-:Y:S01]  /*21b0*/  IMAD.MOV.U32 R150, RZ, RZ, R215 ;  /* 0x000000ffff967224 */ /* 0x000fe200078e00d7 */
[----:B------:R-:W-:Y:S01]  /*21c0*/  MOV R215, R21 ;  /* 0x0000001500d77202 */ /* 0x000fe20000000f00 */
        /* <DEDUP_REMOVED lines=17> */
[----:B------:R-:W-:-:S06]  /*22e0*/  IMAD.MOV.U32 R234, RZ, RZ, R2 ;  /* 0x000000ffffea7224 */ /* 0x000fcc00078e0002 */
[----:B--2---:R-:W-:-:S06]  /*22f0*/  WARPGROUP.ARRIVE ;  /* 0x00000000000079c5 */ /* 0x004fcc0000000000 */
[----:B------:R-:W-:Y:S03]  /*2300*/  HGMMA.64x256x16.F32 R108, gdesc[UR8], R108, gsb0 ;  /* 0x03e00000086c79f0 */ /* 0x000fe6000800086c */
[----:B------:R-:W-:Y:S02]  /*2310*/  WARPGROUP.DEPBAR.LE gsb0, 0x0 ;  /* 0x00008000000079c5 */ /* 0x000fe40000010000 */
[----:B------:R-:W-:Y:S04]  /*2320*/  STL.64 [R1], R108 ;  /* 0x0000006c01007387 */ /* 0x000fe80000100a00 */
        /* <DEDUP_REMOVED lines=63> */
[----:B0-----:R-:W2:Y:S04]  /*2720*/  LDL.LU R160, [R1+0x578] ;  /* 0x0005780001a07983 */ /* 0x001ea80000300800 */
[----:B------:R-:W3:Y:S04]  /*2730*/  LDL.LU.64 R150, [R1+0x570] ;  /* 0x0005700001967983 */ /* 0x000ee80000300a00 */
        /* <DEDUP_REMOVED lines=20> */
[----:B------:R-:W3:Y:S01]  /*2880*/  LDL.LU.64 R108, [R1+0x4c8] ;  /* 0x0004c800016c7983 */ /* 0x000ee20000300a00 */
[----:B------:R-:W-:Y:S01]  /*2890*/  UIADD3 UR8, UR6, 0x402, URZ ;  /* 0x0000040206087890 */ /* 0x000fe2000fffe03f */
[----:B------:R-:W-:Y:S01]  /*28a0*/  UMOV UR9, 0x40000040 ;  /* 0x4000004000097882 */ /* 0x000fe20000000000 */
[----:B---3--:R-:W-:-:S07]  /*28b0*/  WARPGROUP.ARRIVE ;  /* 0x00000000000079c5 */ /* 0x008fce0000000000 */
[----:B------:R-:W-:Y:S03]  /*28c0*/  HGMMA.64x256x16.F32 R24, gdesc[UR8], R24, gsb0 ;  /* 0x03e00000081879f0 */ /* 0x000fe60008000818 */
        /* <DEDUP_REMOVED lines=65> */
[----:B0-----:R-:W3:Y:S04]  /*2ce0*/  LDL.LU.64 R24, [R1] ;  /* 0x0000000001187983 */ /* 0x001ee80000300a00 */
        /* <DEDUP_REMOVED lines=63> */
[----:B------:R-:W-:-:S02]  /*30e0*/  UIADD3 UR8, UR6, 0x4, URZ ;  /* 0x0000000406087890 */ /* 0x000fc4000fffe03f */
[----:B------:R-:W-:Y:S01]  /*30f0*/  UIADD3 UR10, UR7, 0x4, URZ ;  /* 0x00000004070a7890 */ /* 0x000fe2000fffe03f */
[----:B------:R-:W-:Y:S01]  /*3100*/  UMOV UR9, 0x40000040 ;  /* 0x4000004000097882 */ /* 0x000fe20000000000 */
[----:B------:R-:W-:Y:S01]  /*3110*/  UMOV UR11, 0x40000040 ;  /* 0x40000040000b7882 */ /* 0x000fe20000000000 */
[----:B---3--:R-:W-:-:S06]  /*3120*/  WARPGROUP.ARRIVE ;  /* 0x00000000000079c5 */ /* 0x008fcc0000000000 */
[----:B------:R-:W-:Y:S03]  /*3130*/  HGMMA.64x256x16.F32 R24, gdesc[UR8], R24, gsb0 ;  /* 0x03e00000081879f0 */ /* 0x000fe60008000818 */
        /* <DEDUP_REMOVED lines=41> */
[----:B------:R0:W-:Y:S01]  /*33d0*/  STL.64 [R1+0x50], R44 ;  /* 0x0000502c01007387 */ /* 0x0001e20000100a00 */
[----:B------:R-:W-:Y:S01]  /*33e0*/  IMAD.MOV.U32 R208, RZ, RZ, R124 ;  /* 0x000000ffffd07224 */ /* 0x000fe200078e007c */
[----:B------:R-:W-:Y:S01]  /*33f0*/  MOV R193, R109 ;  /* 0x0000006d00c17202 */ /* 0x000fe20000000f00 */
[----:B------:R-:W-:Y:S01]  /*3400*/  IMAD.MOV.U32 R206, RZ, RZ, R122 ;  /* 0x000000ffffce7224 */ /* 0x000fe200078e007a */
[----:B------:R-:W3:Y:S01]  /*3410*/  LDL.LU.64 R150, [R1+0x4c0] ;  /* 0x0004c00001967983 */ /* 0x000ee20000300a00 */
        /* <DEDUP_REMOVED lines=60> */
[----:B------:R-:W-:-:S02]  /*37e0*/  IMAD.MOV.U32 R167, RZ, RZ, R83 ;  /* 0x000000ffffa77224 */ /* 0x000fc400078e0053 */
[----:B------:R-:W-:Y:S01]  /*37f0*/  IMAD.MOV.U32 R164, RZ, RZ, R80 ;  /* 0x000000ffffa47224 */ /* 0x000fe200078e0050 */
[----:B------:R-:W3:Y:S01]  /*3800*/  LDL.LU.64 R118, [R1+0x440] ;  /* 0x0004400001767983 */ /* 0x000ee20000300a00 */
[----:B------:R-:W-:Y:S02]  /*3810*/  IMAD.MOV.U32 R162, RZ, RZ, R78 ;  /* 0x000000ffffa27224 */ /* 0x000fe400078e004e */
[----:B------:R-:W-:Y:S01]  /*3820*/  IMAD.MOV.U32 R163, RZ, RZ, R79 ;  /* 0x000000ffffa37224 */ /* 0x000fe200078e004f */
[----:B------:R-:W3:Y:S01]  /*3830*/  LDL.LU.64 R116, [R1+0x438] ;  /* 0x0004380001747983 */ /* 0x000ee20000300a00 */
[----:B------:R-:W-:Y:S02]  /*3840*/  IMAD.MOV.U32 R216, RZ, RZ, R76 ;  /* 0x000000ffffd87224 */ /* 0x000fe400078e004c */
        /* <DEDUP_REMOVED lines=58> */
[----:B0-----:R-:W3:Y:S04]  /*3bf0*/  LDL.LU.64 R44, [R1+0x318] ;  /* 0x00031800012c7983 */ /* 0x001ee80000300a00 */
        /* <DEDUP_REMOVED lines=11> */
[----:B------:R-:W-:-:S02]  /*3cb0*/  UMOV UR9, 0x40000040 ;  /* 0x4000004000097882 */ /* 0x000fc40000000000 */
[----:B--2---:R-:W-:Y:S01]  /*3cc0*/  STL [R1+0x2b8], R160 ;  /* 0x0002b8a001007387 */ /* 0x004fe20000100800 */
[----:B---3--:R-:W-:-:S06]  /*3cd0*/  WARPGROUP.ARRIVE ;  /* 0x00000000000079c5 */ /* 0x008fcc0000000000 */
        /* <DEDUP_REMOVED lines=74> */
[----:B------:R-:W-:-:S02]  /*4180*/  IMAD.MOV.U32 R130, RZ, RZ, R16 ;  /* 0x000000ffff827224 */ /* 0x000fc400078e0010 */
[----:B------:R-:W-:Y:S01]  /*4190*/  IMAD.MOV.U32 R132, RZ, RZ, R2 ;  /* 0x000000ffff847224 */ /* 0x000fe200078e0002 */
[----:B------:R-:W-:Y:S01]  /*41a0*/  UIADD3 UR8, UR6, 0x6, URZ ;  /* 0x0000000606087890 */ /* 0x000fe2000fffe03f */
[----:B------:R-:W-:Y:S01]  /*41b0*/  IMAD.MOV.U32 R217, RZ, RZ, R22 ;  /* 0x000000ffffd97224 */ /* 0x000fe200078e0016 */
[----:B------:R-:W-:Y:S01]  /*41c0*/  UIADD3 UR10, UR7, 0x6, URZ ;  /* 0x00000006070a7890 */ /* 0x000fe2000fffe03f */
[----:B------:R-:W-:Y:S01]  /*41d0*/  IMAD.MOV.U32 R218, RZ, RZ, R21 ;  /* 0x000000ffffda7224 */ /* 0x000fe200078e0015 */
[----:B------:R-:W-:Y:S01]  /*41e0*/  UMOV UR9, 0x40000040 ;  /* 0x4000004000097882 */ /* 0x000fe20000000000 */
[----:B------:R-:W-:Y:S01]  /*41f0*/  IMAD.MOV.U32 R220, RZ, RZ, R19 ;  /* 0x000000ffffdc7224 */ /* 0x000fe200078e0013 */
[----:B------:R-:W-:Y:S01]  /*4200*/  UMOV UR11, 0x40000040 ;  /* 0x40000040000b7882 */ /* 0x000fe20000000000 */
[----:B------:R-:W-:Y:S01]  /*4210*/  IMAD.MOV.U32 R221, RZ, RZ, R18 ;  /* 0x000000ffffdd7224 */ /* 0x000fe200078e0012 */
[----:B------:R0:W5:Y:S01]  /*4220*/  LDL.LU R16, [R1+0x2c4] ;  /* 0x0002c40001107983 */ /* 0x0001620000300800 */
[----:B------:R-:W-:-:S02]  /*4230*/  IMAD.MOV.U32 R223, RZ, RZ, R15 ;  /* 0x000000ffffdf7224 */ /* 0x000fc400078e000f */
[----:B------:R-:W-:Y:S01]  /*4240*/  IMAD.MOV.U32 R224, RZ, RZ, R14 ;  /* 0x000000ffffe07224 */ /* 0x000fe200078e000e */
[----:B------:R0:W5:Y:S01]  /*4250*/  LDL.LU R3, [R1+0x2c0] ;  /* 0x0002c00001037983 */ /* 0x0001620000300800 */
[----:B------:R-:W-:Y:S02]  /*4260*/  IMAD.MOV.U32 R226, RZ, RZ, R12 ;  /* 0x000000ffffe27224 */ /* 0x000fe400078e000c */
[----:B------:R-:W-:Y:S01]  /*4270*/  IMAD.MOV.U32 R227, RZ, RZ, R11 ;  /* 0x000000ffffe37224 */ /* 0x000fe200078e000b */
[----:B------:R0:W5:Y:S01]  /*4280*/  LDL.LU R2, [R1+0x2bc] ;  /* 0x0002bc0001027983 */ /* 0x0001620000300800 */
[----:B------:R-:W-:Y:S02]  /*4290*/  IMAD.MOV.U32 R229, RZ, RZ, R9 ;  /* 0x000000ffffe57224 */ /* 0x000fe400078e0009 */
[----:B------:R-:W-:Y:S02]  /*42a0*/  IMAD.MOV.U32 R230, RZ, RZ, R8 ;  /* 0x000000ffffe67224 */ /* 0x000fe400078e0008 */
[----:B------:R-:W-:-:S02]  /*42b0*/  IMAD.MOV.U32 R232, RZ, RZ, R6 ;  /* 0x000000ffffe87224 */ /* 0x000fc400078e0006 */
        /* <DEDUP_REMOVED lines=69> */
[----:B-1----:R0:W5:Y:S04]  /*4710*/  LDL.LU R160, [R1+0x2b8] ;  /* 0x0002b80001a07983 */ /* 0x0021680000300800 */
[----:B------:R-:W2:Y:S04]  /*4720*/  LDL.LU.64 R150, [R1+0x2b0] ;  /* 0x0002b00001967983 */ /* 0x000ea80000300a00 */
        /* <DEDUP_REMOVED lines=20> */
[----:B------:R-:W2:Y:S01]  /*4870*/  LDL.LU.64 R108, [R1+0x208] ;  /* 0x00020800016c7983 */ /* 0x000ea20000300a00 */
[----:B------:R-:W-:Y:S01]  /*4880*/  UIADD3 UR8, UR6, 0x406, URZ ;  /* 0x0000040606087890 */ /* 0x000fe2000fffe03f */
[----:B------:R-:W-:Y:S01]  /*4890*/  UMOV UR9, 0x40000040 ;  /* 0x4000004000097882 */ /* 0x000fe20000000000 */
[----:B--2---:R-:W-:-:S07]  /*48a0*/  WARPGROUP.ARRIVE ;  /* 0x00000000000079c5 */ /* 0x004fce0000000000 */
[----:B------:R-:W-:Y:S03]  /*48b0*/  HGMMA.64x256x16.F32 R24, gdesc[UR8], R24, gsb0 ;  /* 0x03e00000081879f0 */ /* 0x000fe60008000818 */
[----:B------:R-:W-:Y:S02]  /*48c0*/  WARPGROUP.DEPBAR.LE gsb0, 0x0 ;  /* 0x00008000000079c5 */ /* 0x000fe40000010000 */
[----:B0-----:R-:W-:Y:S05]  /*48d0*/  @!P1 BRA `(.L_x_18) ;  /* 0x0000004000b49947 */ /* 0x001fea0003800000 */
[----:B------:R-:W-:-:S04]  /*48e0*/  UIADD3 UR6, UR39, 0x1, URZ ;  /* 0x0000000127067890 */ /* 0x000fc8000fffe03f */
[----:B------:R-:W-:-:S04]  /*48f0*/  UISETP.NE.AND UP0, UPT, UR6, 0x2, UPT ;  /* 0x000000020600788c */ /* 0x000fc8000bf05270 */
[----:B------:R-:W-:Y:S02]  /*4900*/  USEL UR7, URZ, 0x1, UP0 ;  /* 0x000000013f077887 */ /* 0x000fe40008000000 */
[----:B------:R-:W-:Y:S02]  /*4910*/  USEL UR6, UR6, URZ, UP0 ;  /* 0x0000003f06067287 */ /* 0x000fe40008000000 */
[----:B------:R-:W-:-:S06]  /*4920*/  ULOP3.LUT UR7, UR38, UR7, URZ, 0x3c, !UPT ;  /* 0x0000000726077292 */ /* 0x000fcc000f8e3c3f */
[----:B------:R-:W-:Y:S01]  /*4930*/  IMAD.U32 R0, RZ, RZ, UR7 ;  /* 0x00000007ff007e24 */ /* 0x000fe2000f8e00ff */
[----:B------:R-:W-:-:S06]  /*4940*/  UMOV UR7, UR39 ;  /* 0x0000002700077c82 */ /* 0x000fcc0008000000 */
.L_x_25:
[----:B------:R-:W-:Y:S05]  /*4950*/  @!P0 BRA `(.L_x_19) ;  /* 0x0000000000048947 */ /* 0x000fea0003800000 */
[----:B------:R-:W-:Y:S01]  /*4960*/  BPT.TRAP 0x1 ;  /* 0x000000040000795c */ /* 0x000fe20000300000 */
.L_x_19:
[----:B------:R-:W0:Y:S01]  /*4970*/  S2UR UR8, SR_CgaCtaId ;  /* 0x00000000000879c3 */ /* 0x000e220000008800 */
[----:B------:R-:W-:Y:S01]  /*4980*/  UMOV UR12, 0x400 ;  /* 0x00000400000c7882 */ /* 0x000fe20000000000 */
[----:B------:R-:W-:Y:S01]  /*4990*/  SHF.L.U32 R4, R0, 0x1f, RZ ;  /* 0x0000001f00047819 */ /* 0x000fe200000006ff */
[----:B0-----:R-:W-:-:S04]  /*49a0*/  ULEA UR12, UR8, UR12, 0x18 ;  /* 0x0000000c080c7291 */ /* 0x001fc8000f8ec03f */
[----:B------:R-:W-:-:S09]  /*49b0*/  ULEA UR8, UR6, UR12, 0x3 ;  /* 0x0000000c06087291 */ /* 0x000fd2000f8e183f */
[----:B------:R0:W1:Y:S01]  /*49c0*/  SYNCS.PHASECHK.TRANS64.TRYWAIT P1, [UR8], R4 ;  /* 0x00000004ff0075a7 */ /* 0x0000620008020148 */
[----:B------:R-:W-:Y:S05]  /*49d0*/  @!P0 BRA `(.L_x_20) ;  /* 0x0000000000048947 */ /* 0x000fea0003800000 */
[----:B------:R-:W-:Y:S01]  /*49e0*/  BPT.TRAP 0x1 ;  /* 0x000000040000795c */ /* 0x000fe20000300000 */
.L_x_20:
[----:B-1----:R-:W-:Y:S05]  /*49f0*/  @P1 BRA `(.L_x_21) ;  /* 0x0000000000081947 */ /* 0x002fea0003800000 */
[----:B------:R-:W1:Y:S02]  /*4a00*/  SYNCS.PHASECHK.TRANS64.TRYWAIT P1, [UR8], R4 ;  /* 0x00000004ff0075a7 */ /* 0x000e640008020148 */
[----:B-1----:R-:W-:Y:S05]  /*4a10*/  @!P1 BRA `(.L_x_22) ;  /* 0x0000016800f09947 */ /* 0x002fea0003800000 */
.L_x_21:
        /* <DEDUP_REMOVED lines=64> */
[----:B--2---:R-:W2:Y:S04]  /*4e20*/  LDL.LU.64 R24, [R1] ;  /* 0x0000000001187983 */ /* 0x004ea80000300a00 */
        /* <DEDUP_REMOVED lines=63> */
[----:B------:R-:W-:-:S02]  /*5220*/  ULEA UR13, UR6, UR4, 0xb ;  /* 0x00000004060d7291 */ /* 0x000fc4000f8e583f */
[----:B------:R-:W-:Y:S01]  /*5230*/  ULEA UR14, UR6, UR5, 0xb ;  /* 0x00000005060e7291 */ /* 0x000fe2000f8e583f */
[----:B-----5:R-:W-:Y:S01]  /*5240*/  STL [R1+0x2c8], R16 ;  /* 0x0002c81001007387 */ /* 0x020fe20000100800 */
[----:B------:R-:W-:Y:S01]  /*5250*/  UMOV UR9, 0x40000040 ;  /* 0x4000004000097882 */ /* 0x000fe20000000000 */
[----:B------:R-:W-:Y:S02]  /*5260*/  UMOV UR11, 0x40000040 ;  /* 0x40000040000b7882 */ /* 0x000fe40000000000 */
[----:B------:R-:W-:Y:S01]  /*5270*/  UMOV UR8, UR13 ;  /* 0x0000000d00087c82 */ /* 0x000fe20008000000 */
[----:B------:R-:W-:Y:S01]  /*5280*/  STL [R1+0x2c4], R3 ;  /* 0x0002c40301007387 */ /* 0x000fe20000100800 */
[----:B------:R-:W-:-:S03]  /*5290*/  UMOV UR10, UR14 ;  /* 0x0000000e000a7c82 */ /* 0x000fc60008000000 */
[----:B------:R3:W-:Y:S04]  /*52a0*/  STL [R1+0x2c0], R2 ;  /* 0x0002c00201007387 */ /* 0x0007e80000100800 */
[----:B------:R4:W-:Y:S01]  /*52b0*/  STL [R1+0x2bc], R0 ;  /* 0x0002bc0001007387 */ /* 0x0009e20000100800 */
[----:B--2---:R-:W-:-:S06]  /*52c0*/  WARPGROUP.ARRIVE ;  /* 0x00000000000079c5 */ /* 0x004fcc0000000000 */
[----:B------:R-:W-:Y:S03]  /*52d0*/  HGMMA.64x256x16.F32 R24, gdesc[UR8], R24, gsb0 ;  /* 0x03e00000081879f0 */ /* 0x000fe60008000818 */
[----:B------:R-:W-:Y:S02]  /*52e0*/  WARPGROUP.DEPBAR.LE gsb0, 0x0 ;  /* 0x00008000000079c5 */ /* 0x000fe40000010000 */
[----:B------:R-:W-:Y:S01]  /*52f0*/  STL.64 [R1], R24 ;  /* 0x0000001801007387 */ /* 0x000fe20000100a00 */
[----:B---3--:R-:W-:Y:S01]  /*5300*/  IMAD.MOV.U32 R2, RZ, RZ, R150 ;  /* 0x000000ffff027224 */ /* 0x008fe200078e0096 */
[----:B----4-:R-:W-:Y:S01]  /*5310*/  MOV R0, R151 ;  /* 0x0000009700007202 */ /* 0x010fe20000000f00 */
[----:B------:R-:W-:Y:S01]  /*5320*/  IMAD.MOV.U32 R3, RZ, RZ, R149 ;  /* 0x000000ffff037224 */ /* 0x000fe200078e0095 */
[----:B------:R-:W-:Y:S01]  /*5330*/  STL.64 [R1+0x8], R26 ;  /* 0x0000081a01007387 */ /* 0x000fe20000100a00 */
[----:B01----:R-:W-:Y:S01]  /*5340*/  MOV R4, R148 ;  /* 0x0000009400047202 */ /* 0x003fe20000000f00 */
[----:B------:R-:W-:Y:S01]  /*5350*/  IMAD.MOV.U32 R6, RZ, RZ, R146 ;  /* 0x000000ffff067224 */ /* 0x000fe200078e0092 */
[----:B------:R-:W-:Y:S01]  /*5360*/  MOV R7, R145 ;  /* 0x0000009100077202 */ /* 0x000fe20000000f00 */
        /* <DEDUP_REMOVED lines=36> */
[----:B------:R-:W2:Y:S01]  /*55b0*/  LDL.LU.64 R150, [R1+0x780] ;  /* 0x0007800001967983 */ /* 0x000ea20000300a00 */
        /* <DEDUP_REMOVED lines=96> */
[----:B------:R-:W-:-:S03]  /*5bc0*/  IMAD.MOV.U32 R234, RZ, RZ, R47 ;  /* 0x000000ffffea7224 */ /* 0x000fc600078e002f */
        /* <DEDUP_REMOVED lines=28> */
[----:B0-----:R-:W2:Y:S04]  /*5d90*/  LDL.LU.64 R44, [R1+0x5d8] ;  /* 0x0005d800012c7983 */ /* 0x001ea80000300a00 */
        /* <DEDUP_REMOVED lines=11> */
[----:B------:R-:W-:-:S02]  /*5e50*/  UMOV UR9, 0x40000040 ;  /* 0x4000004000097882 */ /* 0x000fc40000000000 */
[----:B------:R-:W-:Y:S01]  /*5e60*/  STL [R1+0x580], R160 ;  /* 0x000580a001007387 */ /* 0x000fe20000100800 */
[----:B--2---:R-:W-:-:S06]  /*5e70*/  WARPGROUP.ARRIVE ;  /* 0x00000000000079c5 */ /* 0x004fcc0000000000 */
        /* <DEDUP_REMOVED lines=76> */
[----:B------:R-:W-:Y:S01]  /*6340*/  MOV R213, R23 ;  /* 0x0000001700d57202 */ /* 0x000fe20000000f00 */
        /* <DEDUP_REMOVED lines=14> */
[----:B------:R-:W-:Y:S01]  /*6430*/  IMAD.MOV.U32 R235, RZ, RZ, R0 ;  /* 0x000000ffffeb7224 */ /* 0x000fe200078e0000 */
[----:B------:R-:W-:Y:S02]  /*6440*/  UIADD3 UR8, UR13, 0x2, URZ ;  /* 0x000000020d087890 */ /* 0x000fe4000fffe03f */
[----:B------:R-:W-:Y:S01]  /*6450*/  UIADD3 UR10, UR14, 0x2, URZ ;  /* 0x000000020e0a7890 */ /* 0x000fe2000fffe03f */
[----:B------:R-:W-:Y:S01]  /*6460*/  UMOV UR9, 0x40000040 ;  /* 0x4000004000097882 */ /* 0x000fe20000000000 */
[----:B------:R-:W-:Y:S01]  /*6470*/  UMOV UR11, 0x40000040 ;  /* 0x40000040000b7882 */ /* 0x000fe20000000000 */
        /* <DEDUP_REMOVED lines=236> */
[----:B------:R-:W-:Y:S01]  /*7340*/  STL.64 [R1+0x30], R36 ;  /* 0x0000302401007387 */ /* 0x000fe20000100a00 */
[----:B------:R-:W-:-:S03]  /*7350*/  IMAD.MOV.U32 R5, RZ, RZ, R150 ;  /* 0x000000ffff057224 */ /* 0x000fc600078e0096 */
[----:B------:R-:W-:Y:S01]  /*7360*/  STL.64 [R1+0x38], R38 ;  /* 0x0000382601007387 */ /* 0x000fe20000100a00 */
[----:B------:R-:W-:-:S03]  /*7370*/  IMAD.MOV.U32 R4, RZ, RZ, R151 ;  /* 0x000000ffff047224 */ /* 0x000fc600078e0097 */
[----:B------:R-:W-:Y:S01]  /*7380*/  STL.64 [R1+0x40], R40 ;  /* 0x0000402801007387 */ /* 0x000fe20000100a00 */
[----:B------:R-:W-:Y:S01]  /*7390*/  IMAD.MOV.U32 R7, RZ, RZ, R148 ;  /* 0x000000ffff077224 */ /* 0x000fe200078e0094 */
[----:B------:R-:W-:Y:S02]  /*73a0*/  MOV R6, R149 ;  /* 0x0000009500067202 */ /* 0x000fe40000000f00 */
[----:B------:R-:W-:Y:S01]  /*73b0*/  STL.64 [R1+0x48], R42 ;  /* 0x0000482a01007387 */ /* 0x000fe20000100a00 */
[----:B------:R-:W-:Y:S01]  /*73c0*/  MOV R9, R146 ;  /* 0x0000009200097202 */ /* 0x000fe20000000f00 */
[----:B------:R-:W-:Y:S02]  /*73d0*/  IMAD.MOV.U32 R8, RZ, RZ, R147 ;  /* 0x000000ffff087224 */ /* 0x000fe400078e0093 */
[----:B------:R0:W-:Y:S01]  /*73e0*/  STL.64 [R1+0x50], R44 ;  /* 0x0000502c01007387 */ /* 0x0001e20000100a00 */
[----:B------:R-:W-:-:S03]  /*73f0*/  IMAD.MOV.U32 R11, RZ, RZ, R144 ;  /* 0x000000ffff0b7224 */ /* 0x000fc600078e0090 */
[----:B------:R-:W3:Y:S01]  /*7400*/  LDL.LU.64 R150, [R1+0x4c8] ;  /* 0x0004c80001967983 */ /* 0x000ee20000300a00 */
[----:B------:R-:W-:Y:S01]  /*7410*/  IMAD.MOV.U32 R10, RZ, RZ, R145 ;  /* 0x000000ffff0a7224 */ /* 0x000fe200078e0091 */
[----:B------:R-:W-:Y:S02]  /*7420*/  MOV R12, R143 ;  /* 0x0000008f000c7202 */ /* 0x000fe40000000f00 */
[----:B------:R-:W3:Y:S01]  /*7430*/  LDL.LU.64 R148, [R1+0x4c0] ;  /* 0x0004c00001947983 */ /* 0x000ee20000300a00 */
[----:B------:R-:W-:Y:S01]  /*7440*/  IMAD.MOV.U32 R13, RZ, RZ, R142 ;  /* 0x000000ffff0d7224 */ /* 0x000fe200078e008e */
[----:B------:R-:W-:Y:S02]  /*7450*/  MOV R15, R140 ;  /* 0x0000008c000f7202 */ /* 0x000fe40000000f00 */
[----:B------:R-:W3:Y:S01]  /*7460*/  LDL.LU.64 R146, [R1+0x4b8] ;  /* 0x0004b80001927983 */ /* 0x000ee20000300a00 */
[----:B------:R-:W-:-:S03]  /*7470*/  IMAD.MOV.U32 R14, RZ, RZ, R141 ;  /* 0x000000ffff0e7224 */ /* 0x000fc600078e008d */
[----:B------:R-:W3:Y:S01]  /*7480*/  LDL.LU.64 R144, [R1+0x4b0] ;  /* 0x0004b00001907983 */ /* 0x000ee20000300a00 */
[----:B------:R-:W-:Y:S01]  /*7490*/  IMAD.MOV.U32 R18, RZ, RZ, R138 ;  /* 0x000000ffff127224 */ /* 0x000fe200078e008a */
[----:B------:R-:W-:Y:S01]  /*74a0*/  MOV R19, R137 ;  /* 0x0000008900137202 */ /* 0x000fe20000000f00 */
[----:B------:R-:W-:Y:S01]  /*74b0*/  IMAD.MOV.U32 R17, RZ, RZ, R139 ;  /* 0x000000ffff117224 */ /* 0x000fe200078e008b */
        /* <DEDUP_REMOVED lines=136> */
[----:B------:R-:W-:-:S03]  /*7d40*/  IMAD.MOV.U32 R16, RZ, RZ, R46 ;  /* 0x000000ffff107224 */ /* 0x000fc600078e002e */
        /* <DEDUP_REMOVED lines=109> */
[----:B------:R-:W-:Y:S01]  /*8420*/  IMAD.MOV.U32 R231, RZ, RZ, R8 ;  /* 0x000000ffffe77224 */ /* 0x000fe200078e0008 */
[----:B------:R0:W5:Y:S01]  /*8430*/  LDL.LU R0, [R1+0x2bc] ;  /* 0x0002bc0001007983 */ /* 0x0001620000300800 */
        /* <DEDUP_REMOVED lines=99> */
[----:B------:R-:W-:Y:S01]  /*8a70*/  BPT.TRAP 0x1 ;  /* 0x000000040000795c */ /* 0x000fe20000300000 */
.L_x_23:
[----:B------:R-:W-:Y:S02]  /*8a80*/  UISETP.GT.U32.AND UP0, UPT, UR40, 0x1, UPT ;  /* 0x000000012800788c */ /* 0x000fe4000bf04070 */
[----:B------:R-:W-:-:S04]  /*8a90*/  ULEA UR12, UR7, UR12, 0x3 ;  /* 0x0000000c070c7291 */ /* 0x000fc8000f8e183f */
[----:B------:R-:W-:Y:S01]  /*8aa0*/  UIADD3 UR12, UR12, 0x10, URZ ;  /* 0x000000100c0c7890 */ /* 0x000fe2000fffe03f */
[----:B------:R-:W-:-:S03]  /*8ab0*/  PLOP3.LUT P1, PT, PT, PT, UP0, 0x80, 0x0 ;  /* 0x000000000000781c */ /* 0x000fc60003f2f008 */
[----:B------:R-:W-:-:S09]  /*8ac0*/  UPRMT UR12, URZ, 0x654, UR12 ;  /* 0x000006543f0c7896 */ /* 0x000fd2000800000c */
[----:B------:R-:W-:Y:S01]  /*8ad0*/  SYNCS.ARRIVE.TRANS64.RED.A1T0 RZ, [UR12], RZ ;  /* 0x000000ffffff79a7 */ /* 0x000fe2000810040c */
[----:B------:R-:W-:Y:S05]  /*8ae0*/  @P1 BRA `(.L_x_24) ;  /* 0x0000000000041947 */ /* 0x000fea0003800000 */
[----:B------:R-:W-:Y:S01]  /*8af0*/  BPT.TRAP 0x1 ;  /* 0x000000040000795c */ /* 0x000fe20000300000 */
.L_x_24:
[----:B------:R-:W-:Y:S01]  /*8b00*/  UIADD3 UR6, UR6, 0x1, URZ ;  /* 0x0000000106067890 */ /* 0x000fe2000fffe03f */
[C---:B-----5:R-:W-:Y:S01]  /*8b10*/  ISETP.GT.AND P1, PT, R3.reuse, 0x1, PT ;  /* 0x000000010300780c */ /* 0x060fe20003f24270 */
[----:B------:R-:W-:Y:S01]  /*8b20*/  UIADD3 UR7, UR7, 0x1, URZ ;  /* 0x0000000107077890 */ /* 0x000fe2000fffe03f */
[----:B------:R-:W-:Y:S01]  /*8b30*/  IADD3 R3, R3, -0x1, RZ ;  /* 0xffffffff03037810 */ /* 0x000fe20007ffe0ff */
[----:B------:R-:W-:Y:S02]  /*8b40*/  UISETP.NE.AND UP0, UPT, UR6, 0x2, UPT ;  /* 0x000000020600788c */ /* 0x000fe4000bf05270 */
[----:B------:R-:W-:Y:S02]  /*8b50*/  UISETP.NE.AND UP1, UPT, UR7, 0x2, UPT ;  /* 0x000000020700788c */ /* 0x000fe4000bf25270 */
[----:B------:R-:W-:Y:S02]  /*8b60*/  USEL UR8, URZ, 0x1, UP0 ;  /* 0x000000013f087887 */ /* 0x000fe40008000000 */
[----:B------:R-:W-:-:S02]  /*8b70*/  USEL UR6, UR6, URZ, UP0 ;  /* 0x0000003f06067287 */ /* 0x000fc40008000000 */
[----:B------:R-:W-:Y:S02]  /*8b80*/  USEL UR7, UR7, URZ, UP1 ;  /* 0x0000003f07077287 */ /* 0x000fe40008800000 */
[----:B------:R-:W-:Y:S01]  /*8b90*/  LOP3.LUT R0, R0, UR8, RZ, 0x3c, !PT ;  /* 0x0000000800007c12 */ /* 0x000fe2000f8e3cff */
[----:B------:R-:W-:Y:S09]  /*8ba0*/  @P1 BRA `(.L_x_25) ;  /* 0xffffffbc00681947 */ /* 0x000ff2000383ffff */
.L_x_18:
[----:B------:R-:W0:Y:S02]  /*8bb0*/  LDC R0, c[0x0][0x28c] ;  /* 0x0000a300ff007b82 */ /* 0x000e240000000800 */
[----:B0-----:R-:W-:-:S13]  /*8bc0*/  ISETP.GE.AND P1, PT, R0, 0x1, PT ;  /* 0x000000010000780c */ /* 0x001fda0003f26270 */
[----:B------:R-:W-:Y:S05]  /*8bd0*/  @!P1 BRA `(.L_x_26) ;  /* 0x0000000000449947 */ /* 0x000fea0003800000 */
[----:B------:R-:W-:Y:S05]  /*8be0*/  @!P0 BRA `(.L_x_27) ;  /* 0x0000000000048947 */ /* 0x000fea0003800000 */
[----:B------:R-:W-:Y:S01]  /*8bf0*/  BPT.TRAP 0x1 ;  /* 0x000000040000795c */ /* 0x000fe20000300000 */
.L_x_27:
[----:B------:R-:W0:Y:S01]  /*8c00*/  S2UR UR6, SR_CgaCtaId ;  /* 0x00000000000679c3 */ /* 0x000e220000008800 */
[----:B------:R-:W-:Y:S01]  /*8c10*/  UISETP.LT.AND UP0, UPT, UR44, 0x1, UPT ;  /* 0x000000012c00788c */ /* 0x000fe2000bf01270 */
[----:B------:R-:W-:-:S03]  /*8c20*/  UMOV UR5, 0x400 ;  /* 0x0000040000057882 */ /* 0x000fc60000000000 */
[----:B------:R-:W-:Y:S02]  /*8c30*/  USEL UR4, UR44, 0x1, UP0 ;  /* 0x000000012c047887 */ /* 0x000fe40008000000 */
[----:B------:R-:W-:Y:S02]  /*8c40*/  UISETP.GT.U32.AND UP0, UPT, UR40, 0x1, UPT ;  /* 0x000000012800788c */ /* 0x000fe4000bf04070 */
[----:B------:R-:W-:-:S04]  /*8c50*/  UIADD3 UR4, UR39, UR44, -UR4 ;  /* 0x0000002c27047290 */ /* 0x000fc8000fffe804 */
[----:B------:R-:W-:Y:S01]  /*8c60*/  USHF.L.U32 UR4, UR4, 0x3, URZ ;  /* 0x0000000304047899 */ /* 0x000fe2000800063f */
[----:B------:R-:W-:-:S03]  /*8c70*/  PLOP3.LUT P0, PT, PT, PT, UP0, 0x80, 0x0 ;  /* 0x000000000000781c */ /* 0x000fc60003f0f008 */
[----:B------:R-:W-:Y:S02]  /*8c80*/  ULOP3.LUT UR4, UR4, 0x8, URZ, 0xc0, !UPT ;  /* 0x0000000804047892 */ /* 0x000fe4000f8ec03f */
[----:B0-----:R-:W-:-:S04]  /*8c90*/  ULEA UR5, UR6, UR5, 0x18 ;  /* 0x0000000506057291 */ /* 0x001fc8000f8ec03f */
[----:B------:R-:W-:-:S04]  /*8ca0*/  UIADD3 UR4, UR5, 0x10, UR4 ;  /* 0x0000001005047890 */ /* 0x000fc8000fffe004 */
[----:B------:R-:W-:-:S09]  /*8cb0*/  UPRMT UR4, URZ, 0x654, UR4 ;  /* 0x000006543f047896 */ /* 0x000fd20008000004 */
[----:B------:R-:W-:Y:S01]  /*8cc0*/  SYNCS.ARRIVE.TRANS64.RED.A1T0 RZ, [UR4], RZ ;  /* 0x000000ffffff79a7 */ /* 0x000fe20008100404 */
[----:B------:R-:W-:Y:S05]  /*8cd0*/  @P0 BRA `(.L_x_26) ;  /* 0x0000000000040947 */ /* 0x000fea0003800000 */
[----:B------:R-:W-:Y:S01]  /*8ce0*/  BPT.TRAP 0x1 ;  /* 0x000000040000795c */ /* 0x000fe20000300000 */
.L_x_26:
[----:B------:R-:W0:Y:S01]  /*8cf0*/  S2R R8, SR_TID.X ;  /* 0x0000000000087919 */ /* 0x000e220000002100 */
[----:B------:R-:W-:Y:S01]  /*8d00*/  MOV R19, 0x6540 ;  /* 0x0000654000137802 */ /* 0x000fe20000000f00 */
[----:B------:R-:W-:Y:S01]  /*8d10*/  USHF.R.S32.HI UR10, URZ, 0x1f, UR43 ;  /* 0x0000001f3f0a7899 */ /* 0x000fe2000801142b */
[----:B-----5:R-:W-:Y:S01]  /*8d20*/  LOP3.LUT R4, R160, 0x1, RZ, 0xc0, !PT ;  /* 0x00000001a0047812 */ /* 0x020fe200078ec0ff */
[----:B------:R-:W-:Y:S01]  /*8d30*/  ULDC.64 UR8, c[0x0][0x5d0] ;  /* 0x0001740000087ab9 */ /* 0x000fe20000000a00 */
[----:B------:R-:W-:Y:S01]  /*8d40*/  UIADD3 UR39, UR44, UR39, URZ ;  /* 0x000000272c277290 */ /* 0x000fe2000fffe03f */
[----:B------:R-:W-:Y:S01]  /*8d50*/  IMAD.U32 R6, RZ, RZ, UR8 ;  /* 0x00000008ff067e24 */ /* 0x000fe2000f8e00ff */
[----:B------:R-:W-:Y:S01]  /*8d60*/  UIMAD UR4, UR10, UR8, URZ ;  /* 0x000000080a0472a4 */ /* 0x000fe2000f8e023f */
[----:B------:R-:W-:Y:S01]  /*8d70*/  IMAD.SHL.U32 R3, R4, 0x40, RZ ;  /* 0x0000004004037824 */ /* 0x000fe200078e00ff */
[----:B------:R-:W-:Y:S02]  /*8d80*/  UIMAD.WIDE UR6, UR41, 0x100, URZ ;  /* 0x00000100290678a5 */ /* 0x000fe4000f8e023f */
[----:B------:R-:W-:Y:S01]  /*8d90*/  UIMAD UR4, UR43, UR9, UR4 ;  /* 0x000000092b0472a4 */ /* 0x000fe2000f8e0204 */
[----:B------:R-:W-:Y:S01]  /*8da0*/  ULDC UR8, c[0x0][0x288] ;  /* 0x0000a20000087ab9 */ /* 0x000fe20000000800 */
[----:B------:R-:W-:Y:S01]  /*8db0*/  USHF.L.U32 UR41, UR41, 0x8, URZ ;  /* 0x0000000829297899 */ /* 0x000fe2000800063f */
[----:B------:R-:W-:Y:S01]  /*8dc0*/  ULDC UR5, c[0x0][0x284] ;  /* 0x0000a10000057ab9 */ /* 0x000fe20000000800 */
[----:B------:R-:W-:Y:S01]  /*8dd0*/  UISETP.GT.U32.AND UP0, UPT, UR39, 0x1, UPT ;  /* 0x000000012700788c */ /* 0x000fe2000bf04070 */
[----:B------:R-:W-:-:S03]  /*8de0*/  MOV R17, UR5 ;  /* 0x0000000500117c02 */ /* 0x000fc60008000f00 */
[----:B------:R-:W-:Y:S01]  /*8df0*/  UISETP.LT.U32.AND UP0, UPT, UR44, 0x2, UP0 ;  /* 0x000000022c00788c */ /* 0x000fe20008701070 */
[C---:B0-----:R-:W-:Y:S01]  /*8e00*/  IMAD.SHL.U32 R18, R8.reuse, 0x2, RZ ;  /* 0x0000000208127824 */ /* 0x041fe200078e00ff */
[----:B------:R-:W-:Y:S02]  /*8e10*/  SHF.R.U32.HI R0, RZ, 0x2, R8 ;  /* 0x00000002ff007819 */ /* 0x000fe40000011608 */
[----:B------:R-:W-:Y:S02]  /*8e20*/  LOP3.LUT R5, R8, 0x60, RZ, 0xc0, !PT ;  /* 0x0000006008057812 */ /* 0x000fe400078ec0ff */
[----:B------:R-:W-:Y:S02]  /*8e30*/  LOP3.LUT R18, R18, 0x6, RZ, 0xc0, !PT ;  /* 0x0000000612127812 */ /* 0x000fe400078ec0ff */
[----:B------:R-:W-:Y:S02]  /*8e40*/  LOP3.LUT R0, R0, 0x7, RZ, 0xc0, !PT ;  /* 0x0000000700007812 */ /* 0x000fe400078ec0ff */
[----:B------:R-:W-:Y:S01]  /*8e50*/  PRMT R18, R18, R19, UR42 ;  /* 0x0000002a12127e16 */ /* 0x000fe20008000013 */
[----:B------:R-:W-:Y:S01]  /*8e60*/  USHF.L.U32 UR42, UR42, 0x8, URZ ;  /* 0x000000082a2a7899 */ /* 0x000fe2000800063f */
[----:B------:R-:W-:-:S02]  /*8e70*/  SHF.R.U32.HI R5, RZ, 0x1, R5 ;  /* 0x00000001ff057819 */ /* 0x000fc40000011605 */
[----:B------:R-:W-:Y:S01]  /*8e80*/  SHF.R.S32.HI R19, RZ, 0x1f, R18 ;  /* 0x0000001fff137819 */ /* 0x000fe20000011412 */
[----:B------:R-:W-:Y:S01]  /*8e90*/  UISETP.GE.AND UP1, UPT, UR42, UR8, UPT ;  /* 0x000000082a00728c */ /* 0x000fe2000bf26270 */
[--C-:B------:R-:W-:Y:S02]  /*8ea0*/  LOP3.LUT R3, R3, 0x40, R0.reuse, 0xe2, !PT ;  /* 0x0000004003037812 */ /* 0x100fe400078ee200 */
[----:B------:R-:W-:Y:S01]  /*8eb0*/  IADD3 R0, RZ, -R5, -R0 ;  /* 0x80000005ff007210 */ /* 0x000fe20007ffe800 */
[----:B------:R-:W-:Y:S01]  /*8ec0*/  IMAD.WIDE.U32 R6, R6, UR43, R18 ;  /* 0x0000002b06067c25 */ /* 0x000fe2000f8e0012 */
[----:B------:R-:W-:Y:S01]  /*8ed0*/  UISETP.GE.OR UP1, UPT, UR41, UR5, UP1 ;  /* 0x000000052900728c */ /* 0x000fe20008f26670 */
[----:B------:R-:W-:Y:S01]  /*8ee0*/  LOP3.LUT R3, R3, UR6, R5, 0xfe, !PT ;  /* 0x0000000603037c12 */ /* 0x000fe2000f8efe05 */
[----:B------:R-:W-:Y:S01]  /*8ef0*/  USEL UR5, URZ, 0x1, !UP0 ;  /* 0x000000013f057887 */ /* 0x000fe2000c000000 */
[----:B------:R-:W-:Y:S01]  /*8f00*/  VIADD R7, R7, UR4 ;  /* 0x0000000407077c36 */ /* 0x000fe20008000000 */
[----:B------:R-:W-:Y:S01]  /*8f10*/  USHF.R.U32.HI UR4, URZ, 0x1, UR39 ;  /* 0x000000013f047899 */ /* 0x000fe20008011627 */
[----:B------:R-:W-:Y:S01]  /*8f20*/  IMAD R0, R4, -0x40, R0 ;  /* 0xffffffc004007824 */ /* 0x000fe200078e0200 */
[----:B------:R-:W-:Y:S01]  /*8f30*/  PLOP3.LUT P0, PT, PT, PT, UP1, 0x80, 0x0 ;  /* 0x000000000000781c */ /* 0x000fe20003f0f018 */
[----:B------:R-:W-:Y:S01]  /*8f40*/  IMAD.MOV.U32 R4, RZ, RZ, -0x2 ;  /* 0xfffffffeff047424 */ /* 0x000fe200078e00ff */
[----:B------:R-:W-:-:S02]  /*8f50*/  ULOP3.LUT UR4, UR4, 0x1, URZ, 0xc0, !UPT ;  /* 0x0000000104047892 */ /* 0x000fc4000f8ec03f */
[----:B------:R-:W-:Y:S01]  /*8f60*/  IADD3 R17, R17, -UR41, R0 ;  /* 0x8000002911117c10 */ /* 0x000fe2000fffe000 */
[----:B------:R-:W-:Y:S01]  /*8f70*/  ULOP3.LUT UR39, UR39, 0x1, URZ, 0xc0, !UPT ;  /* 0x0000000127277892 */ /* 0x000fe2000f8ec03f */
[----:B------:R-:W-:Y:S01]  /*8f80*/  LOP3.LUT R0, R8, 0x3, RZ, 0xc0, !PT ;  /* 0x0000000308007812 */ /* 0x000fe200078ec0ff */
[----:B------:R-:W-:Y:S01]  /*8f90*/  UISETP.NE.U32.AND UP2, UPT, UR4, 0x1, UPT ;  /* 0x000000010400788c */ /* 0x000fe2000bf45070 */
[----:B------:R-:W-:-:S03]  /*8fa0*/  UMOV UR41, 0xffffffff ;  /* 0xffffffff00297882 */ /* 0x000fc60000000000 */
[----:B------:R-:W-:Y:S01]  /*8fb0*/  UISETP.GT.U32.AND UP2, UPT, UR44, 0x1, !UP2 ;  /* 0x000000012c00788c */ /* 0x000fe2000d744070 */
[----:B------:R-:W-:-:S03]  /*8fc0*/  IMAD R0, R0, R4, UR8 ;  /* 0x0000000800007e24 */ /* 0x000fc6000f8e0204 */
[----:B------:R-:W-:Y:S01]  /*8fd0*/  USEL UR4, URZ, 0x1, !UP2 ;  /* 0x000000013f047887 */ /* 0x000fe2000d000000 */
[----:B------:R-:W-:-:S03]  /*8fe0*/  VIADD R0, R0, -UR42 ;  /* 0x8000002a00007c36 */ /* 0x000fc60008000000 */
[----:B------:R-:W-:Y:S01]  /*8ff0*/  ULOP3.LUT UR38, UR4, UR38, UR5, 0x96, !UPT ;  /* 0x0000002604267292 */ /* 0x000fe2000f8e9605 */
[----:B------:R-:W-:Y:S11]  /*9000*/  @P0 BRA `(.L_x_28) ;  /* 0x0000010400d80947 */ /* 0x000ff60003800000 */
[----:B------:R-:W-:Y:S01]  /*9010*/  FSETP.NEU.AND P0, PT, R16, RZ, PT ;  /* 0x000000ff1000720b */ /* 0x000fe20003f0d000 */
[----:B------:R-:W-:Y:S01]  /*9020*/  ULDC.64 UR8, c[0x0][0x5c8] ;  /* 0x0001720000087ab9 */ /* 0x000fe20000000a00 */
[----:B------:R-:W-:Y:S01]  /*9030*/  ISETP.GT.AND P3, PT, R17, RZ, PT ;  /* 0x000000ff1100720c */ /* 0x000fe20003f64270 */
[----:B------:R-:W-:Y:S01]  /*9040*/  UIMAD UR4, UR7, UR8, URZ ;  /* 0x00000008070472a4 */ /* 0x000fe2000f8e023f */
[----:B------:R-:W-:Y:S01]  /*9050*/  MOV R10, UR9 ;  /* 0x00000009000a7c02 */ /* 0x000fe20008000f00 */
[C---:B------:R-:W-:Y:S01]  /*9060*/  IMAD.WIDE.U32 R6, R3.reuse, UR8, R6 ;  /* 0x0000000803067c25 */ /* 0x040fe2000f8e0006 */
[----:B------:R-:W-:Y:S01]  /*9070*/  BSSY B0, `(.L_x_28) ;  /* 0x000106f000007945 */ /* 0x000fe20003800000 */
[----:B------:R-:W-:Y:S02]  /*9080*/  ISETP.GT.AND P1, PT, R0, RZ, P3 ;  /* 0x000000ff0000720c */ /* 0x000fe40001f24270 */
[----:B------:R-:W-:-:S04]  /*9090*/  IMAD R10, R3, R10, UR4 ;  /* 0x00000004030a7e24 */ /* 0x000fc8000f8e020a */
[----:B------:R-:W-:Y:S01]  /*90a0*/  IMAD.IADD R10, R7, 0x1, R10 ;  /* 0x00000001070a7824 */ /* 0x000fe200078e020a */
[----:B------:R-:W-:Y:S06]  /*90b0*/  @!P0 BRA `(.L_x_29) ;  /* 0x000000b800108947 */ /* 0x000fec0003800000 */
[----:B------:R-:W0:Y:S01]  /*90c0*/  LDC.64 R22, c[0x0][0x5b8] ;  /* 0x00016e00ff167b82 */ /* 0x000e220000000a00 */
[----:B------:R-:W2:Y:S01]  /*90d0*/  LDL.LU R11, [R1] ;  /* 0x00000000010b7983 */ /* 0x000ea20000300800 */
[----:B------:R-:W-:-:S06]  /*90e0*/  ULDC.64 UR4, c[0x0][0x5c0] ;  /* 0x0001700000047ab9 */ /* 0x000fcc0000000a00 */
[----:B------:R-:W1:Y:S08]  /*90f0*/  LDC.64 R14, c[0x0][0x5b0] ;  /* 0x00016c00ff0e7b82 */ /* 0x000e700000000a00 */
[----:B------:R-:W3:Y:S01]  /*9100*/  LDC.64 R12, c[0x0][0x5a8] ;  /* 0x00016a00ff0c7b82 */ /* 0x000ee20000000a00 */
[C---:B0-----:R-:W-:Y:S02]  /*9110*/  IMAD R157, R22.reuse, UR10, RZ ;  /* 0x0000000a169d7c24 */ /* 0x041fe4000f8e02ff */
[----:B------:R-:W-:-:S04]  /*9120*/  IMAD.WIDE.U32 R152, R22, UR43, R18 ;  /* 0x0000002b16987c25 */ /* 0x000fc8000f8e0012 */
[----:B------:R-:W-:Y:S01]  /*9130*/  IMAD R157, R23, UR43, R157 ;  /* 0x0000002b179d7c24 */ /* 0x000fe2000f8e029d */
[----:B------:R-:W-:Y:S01]  /*9140*/  MOV R20, R152 ;  /* 0x0000009800147202 */ /* 0x000fe20000000f00 */
[----:B-1----:R-:W-:Y:S02]  /*9150*/  IMAD R156, R14, UR7, RZ ;  /* 0x000000070e9c7c24 */ /* 0x002fe4000f8e02ff */
[----:B------:R-:W-:Y:S02]  /*9160*/  IMAD.IADD R21, R153, 0x1, R157 ;  /* 0x0000000199157824 */ /* 0x000fe400078e029d */
[C---:B------:R-:W-:Y:S02]  /*9170*/  IMAD R156, R3.reuse, R15, R156 ;  /* 0x0000000f039c7224 */ /* 0x040fe400078e029c */
[----:B------:R-:W-:-:S04]  /*9180*/  IMAD.WIDE.U32 R4, R3, R14, R20 ;  /* 0x0000000e03047225 */ /* 0x000fc800078e0014 */
[----:B------:R-:W-:Y:S01]  /*9190*/  IMAD.IADD R5, R5, 0x1, R156 ;  /* 0x0000000105057824 */ /* 0x000fe200078e029c */
[----:B---3--:R-:W-:-:S04]  /*91a0*/  LEA R8, P0, R4, R12, 0x1 ;  /* 0x0000000c04087211 */ /* 0x008fc800078008ff */
[----:B------:R-:W-:-:S05]  /*91b0*/  LEA.HI.X R9, R4, R13, R5, 0x1, P0 ;  /* 0x0000000d04097211 */ /* 0x000fca00000f0c05 */
[----:B------:R-:W3:Y:S01]  /*91c0*/  @P1 LDG.E.LTC128B.U16 R23, desc[UR36][R8.64] ;  /* 0x0000002408171981 */ /* 0x000ee2000c1e1520 */
[----:B------:R-:W-:Y:S01]  /*91d0*/  BSSY B1, `(.L_x_30) ;  /* 0x0000011000017945 */ /* 0x000fe20003800000 */
[----:B---3--:R-:W-:-:S05]  /*91e0*/  HADD2.F32 R4, -RZ, R23.H0_H0 ;  /* 0x20000017ff047230 */ /* 0x008fca0000004100 */
[----:B------:R-:W-:-:S04]  /*91f0*/  FMUL R4, R4, R16 ;  /* 0x0000001004047220 */ /* 0x000fc80000400000 */
[----:B--2---:R-:W-:Y:S01]  /*9200*/  FFMA R7, R11, R2, R4 ;  /* 0x000000020b077223 */ /* 0x004fe20000000004 */
[----:B------:R-:W-:-:S04]  /*9210*/  LEA R4, P0, R6, UR4, 0x1 ;  /* 0x0000000406047c11 */ /* 0x000fc8000f8008ff */
[----:B------:R-:W-:Y:S02]  /*9220*/  LEA.HI.X R5, R6, UR5, R10, 0x1, P0 ;  /* 0x0000000506057c11 */ /* 0x000fe400080f0c0a */
[----:B------:R-:W-:-:S05]  /*9230*/  F2FP.F16.F32.PACK_AB R6, RZ, R7 ;  /* 0x00000007ff06723e */ /* 0x000fca00000000ff */
[----:B------:R0:W-:Y:S02]  /*9240*/  @P1 STG.E.U16 desc[UR36][R4.64], R6 ;  /* 0x0000000604001986 */ /* 0x0001e4000c101524 */
[----:B0-----:R-:W-:-:S04]  /*9250*/  IMAD.WIDE.U32 R6, R3, R14, R18 ;  /* 0x0000000e03067225 */ /* 0x001fc800078e0012 */
[----:B------:R-:W-:Y:S02]  /*9260*/  IMAD.IADD R7, R156, 0x1, R7 ;  /* 0x000000019c077824 */ /* 0x000fe400078e0207 */
[----:B------:R-:W-:-:S05]  /*9270*/  IMAD.WIDE.U32 R6, R22, UR43, R6 ;  /* 0x0000002b16067c25 */ /* 0x000fca000f8e0006 */
[----:B------:R-:W-:Y:S02]  /*9280*/  IADD3 R7, R157, R7, RZ ;  /* 0x000000079d077210 */ /* 0x000fe40007ffe0ff */
[----:B------:R-:W-:-:S04]  /*9290*/  LEA R10, P0, R6, R12, 0x1 ;  /* 0x0000000c060a7211 */ /* 0x000fc800078008ff */
[----:B------:R-:W-:Y:S02]  /*92a0*/  LEA.HI.X R11, R6, R13, R7, 0x1, P0 ;  /* 0x0000000d060b7211 */ /* 0x000fe400000f0c07 */
[----:B------:R-:W-:-:S13]  /*92b0*/  ISETP.GT.AND P0, PT, R0, 0x1, P3 ;  /* 0x000000010000780c */ /* 0x000fda0001f04270 */
[----:B------:R-:W-:Y:S05]  /*92c0*/  @!P0 BRA `(.L_x_31) ;  /* 0x0000000000048947 */ /* 0x000fea0003800000 */
[----:B------:R0:W5:Y:S02]  /*92d0*/  LDG.E.LTC128B.U16 R23, desc[UR36][R10.64+0x2] ;  /* 0x000002240a177981 */ /* 0x000164000c1e1520 */
.L_x_31:
[----:B------:R-:W-:Y:S05]  /*92e0*/  BSYNC B1 ;  /* 0x0000000000017941 */ /* 0x000fea0003800000 */
.L_x_30:
[----:B------:R-:W2:Y:S01]  /*92f0*/  LDL.LU R7, [R1+0x4] ;  /* 0x0000040001077983 */ /* 0x000ea20000300800 */
[----:B-----5:R-:W-:Y:S01]  /*9300*/  HADD2.F32 R6, -RZ, R23.H0_H0 ;  /* 0x20000017ff067230 */ /* 0x020fe20000004100 */
[C---:B------:R-:W-:Y:S01]  /*9310*/  SHF.L.U64.HI R155, R14.reuse, 0x3, R15 ;  /* 0x000000030e9b7819 */ /* 0x040fe2000001020f */
[----:B------:R-:W-:Y:S01]  /*9320*/  IMAD.SHL.U32 R154, R14, 0x8, RZ ;  /* 0x000000080e9a7824 */ /* 0x000fe200078e00ff */
[----:B------:R-:W3:Y:S02]  /*9330*/  LDL.LU R158, [R1+0x8] ;  /* 0x00000800019e7983 */ /* 0x000ee40000300800 */
[----:B------:R-:W-:-:S04]  /*9340*/  FMUL R6, R6, R16 ;  /* 0x0000001006067220 */ /* 0x000fc80000400000 */
[----:B--2---:R-:W-:-:S05]  /*9350*/  FFMA R6, R7, R2, R6 ;  /* 0x0000000207067223 */ /* 0x004fca0000000006 */
[----:B------:R-:W-:-:S05]  /*9360*/  F2FP.F16.F32.PACK_AB R6, RZ, R6 ;  /* 0x00000006ff06723e */ /* 0x000fca00000000ff */
[----:B------:R1:W-:Y:S01]  /*9370*/  @P0 STG.E.U16 desc[UR36][R4.64+0x2], R6 ;  /* 0x0000020604000986 */ /* 0x0003e2000c101524 */
[----:B------:R-:W-:-:S04]  /*9380*/  ISETP.GT.AND P0, PT, R17, 0x8, PT ;  /* 0x000000081100780c */ /* 0x000fc80003f04270 */
[----:B------:R-:W-:Y:S01]  /*9390*/  ISETP.GT.AND P1, PT, R0, RZ, P0 ;  /* 0x000000ff0000720c */ /* 0x000fe20000724270 */
[----:B-1----:R-:W-:-:S04]  /*93a0*/  IMAD.WIDE.U32 R6, R3, R14, R154 ;  /* 0x0000000e03067225 */ /* 0x002fc800078e009a */
[----:B------:R-:W-:Y:S01]  /*93b0*/  IMAD.IADD R156, R156, 0x1, R7 ;  /* 0x000000019c9c7824 */ /* 0x000fe200078e0207 */
[----:B------:R-:W-:-:S04]  /*93c0*/  IADD3 R7, P2, R152, R6, RZ ;  /* 0x0000000698077210 */ /* 0x000fc80007f5e0ff */
[----:B------:R-:W-:Y:S02]  /*93d0*/  IADD3.X R9, R156, R21, RZ, P2, !PT ;  /* 0x000000159c097210 */ /* 0x000fe400017fe4ff */
[----:B------:R-:W-:-:S04]  /*93e0*/  LEA R8, P2, R7, R12, 0x1 ;  /* 0x0000000c07087211 */ /* 0x000fc800078408ff */
[----:B------:R-:W-:-:S05]  /*93f0*/  LEA.HI.X R9, R7, R13, R9, 0x1, P2 ;  /* 0x0000000d07097211 */ /* 0x000fca00010f0c09 */
[----:B------:R1:W2:Y:S01]  /*9400*/  @P1 LDG.E.LTC128B.U16 R23, desc[UR36][R8.64] ;  /* 0x0000002408171981 */ /* 0x0002a2000c1e1520 */
[----:B------:R-:W-:Y:S01]  /*9410*/  IADD3 R6, P2, R18, R6, RZ ;  /* 0x0000000612067210 */ /* 0x000fe20007f5e0ff */
[----:B------:R-:W-:Y:S01]  /*9420*/  BSSY B1, `(.L_x_32) ;  /* 0x0000016000017945 */ /* 0x000fe20003800000 */
[----:B------:R-:W-:-:S03]  /*9430*/  ISETP.GT.AND P4, PT, R0, 0x1, P0 ;  /* 0x000000010000780c */ /* 0x000fc60000784270 */
[----:B------:R-:W-:Y:S02]  /*9440*/  IMAD.X R7, R19, 0x1, R156, P2 ;  /* 0x0000000113077824 */ /* 0x000fe400010e069c */
[----:B------:R-:W-:Y:S02]  /*9450*/  IMAD.U32 R156, RZ, RZ, UR9 ;  /* 0x00000009ff9c7e24 */ /* 0x000fe4000f8e00ff */
[----:B------:R-:W-:-:S04]  /*9460*/  IMAD.WIDE.U32 R6, R22, UR43, R6 ;  /* 0x0000002b16067c25 */ /* 0x000fc8000f8e0006 */
[----:B------:R-:W-:Y:S01]  /*9470*/  IMAD.IADD R7, R157, 0x1, R7 ;  /* 0x000000019d077824 */ /* 0x000fe200078e0207 */
[----:B-1----:R-:W-:-:S04]  /*9480*/  LEA R8, P2, R6, R12, 0x1 ;  /* 0x0000000c06087211 */ /* 0x002fc800078408ff */
[----:B------:R-:W-:Y:S01]  /*9490*/  LEA.HI.X R9, R6, R13, R7, 0x1, P2 ;  /* 0x0000000d06097211 */ /* 0x000fe200010f0c07 */
[----:B--2---:R-:W-:-:S05]  /*94a0*/  HADD2.F32 R6, -RZ, R23.H0_H0 ;  /* 0x20000017ff067230 */ /* 0x004fca0000004100 */
[----:B------:R-:W-:-:S04]  /*94b0*/  FMUL R6, R6, R16 ;  /* 0x0000001006067220 */ /* 0x000fc80000400000 */
[----:B---3--:R-:W-:Y:S01]  /*94c0*/  FFMA R7, R158, R2, R6 ;  /* 0x000000029e077223 */ /* 0x008fe20000000006 */
[----:B------:R-:W-:Y:S01]  /*94d0*/  MOV R158, UR8 ;  /* 0x00000008009e7c02 */ /* 0x000fe20008000f00 */
[----:B------:R-:W-:-:S03]  /*94e0*/  IMAD.U32 R6, RZ, RZ, UR8 ;  /* 0x00000008ff067e24 */ /* 0x000fc6000f8e00ff */
[----:B------:R-:W-:Y:S02]  /*94f0*/  SHF.L.U32 R158, R158, 0x4, RZ ;  /* 0x000000049e9e7819 */ /* 0x000fe400000006ff */
[----:B------:R-:W-:Y:S02]  /*9500*/  SHF.L.U64.HI R156, R6, 0x4, R156 ;  /* 0x00000004069c7819 */ /* 0x000fe4000001029c */
[----:B------:R-:W-:Y:S02]  /*9510*/  F2FP.F16.F32.PACK_AB R7, RZ, R7 ;  /* 0x00000007ff07723e */ /* 0x000fe400000000ff */
[----:B------:R-:W-:Y:S02]  /*9520*/  IADD3 R6, P2, R158, R4, RZ ;  /* 0x000000049e067210 */ /* 0x000fe40007f5e0ff */
[----:B------:R-:W-:-:S03]  /*9530*/  PRMT R159, R7, 0x7610, R159 ;  /* 0x00007610079f7816 */ /* 0x000fc6000000009f */
[----:B------:R-:W-:-:S05]  /*9540*/  IMAD.X R7, R156, 0x1, R5, P2 ;  /* 0x000000019c077824 */ /* 0x000fca00010e0605 */
[----:B------:R1:W-:Y:S01]  /*9550*/  @P1 STG.E.U16 desc[UR36][R6.64], R159 ;  /* 0x0000009f06001986 */ /* 0x0003e2000c101524 */
[----:B------:R-:W-:Y:S05]  /*9560*/  @!P4 BRA `(.L_x_33) ;  /* 0x000000000004c947 */ /* 0x000fea0003800000 */
[----:B------:R2:W5:Y:S02]  /*9570*/  LDG.E.LTC128B.U16 R23, desc[UR36][R8.64+0x2] ;  /* 0x0000022408177981 */ /* 0x000564000c1e1520 */
.L_x_33:
[----:B------:R-:W-:Y:S05]  /*9580*/  BSYNC B1 ;  /* 0x0000000000017941 */ /* 0x000fea0003800000 */
.L_x_32:
[----:B------:R-:W3:Y:S01]  /*9590*/  LDL.LU R161, [R1+0xc] ;  /* 0x00000c0001a17983 */ /* 0x000ee20000300800 */
[----:B-1---5:R-:W-:Y:S01]  /*95a0*/  HADD2.F32 R159, -RZ, R23.H0_H0 ;  /* 0x20000017ff9f7230 */ /* 0x022fe20000004100 */
[----:B------:R-:W-:Y:S01]  /*95b0*/  ISETP.GT.AND P1, PT, R0, 0x8, P3 ;  /* 0x000000080000780c */ /* 0x000fe20001f24270 */
[----:B------:R-:W-:Y:S03]  /*95c0*/  BSSY B1, `(.L_x_34) ;  /* 0x0000007000017945 */ /* 0x000fe60003800000 */
[----:B------:R-:W-:-:S04]  /*95d0*/  FMUL R159, R159, R16 ;  /* 0x000000109f9f7220 */ /* 0x000fc80000400000 */
[----:B---3--:R-:W-:-:S05]  /*95e0*/  FFMA R159, R161, R2, R159 ;  /* 0x00000002a19f7223 */ /* 0x008fca000000009f */
[----:B------:R-:W-:-:S05]  /*95f0*/  F2FP.F16.F32.PACK_AB R159, RZ, R159 ;  /* 0x0000009fff9f723e */ /* 0x000fca00000000ff */
[----:B------:R1:W-:Y:S01]  /*9600*/  @P4 STG.E.U16 desc[UR36][R6.64+0x2], R159 ;  /* 0x0000029f06004986 */ /* 0x0003e2000c101524 */
[----:B------:R-:W-:Y:S05]  /*9610*/  @!P1 BRA `(.L_x_35) ;  /* 0x0000000000049947 */ /* 0x000fea0003800000 */
[----:B------:R3:W5:Y:S02]  /*9620*/  LDG.E.LTC128B.U16 R23, desc[UR36][R10.64+0x10] ;  /* 0x000010240a177981 */ /* 0x000764000c1e1520 */
.L_x_35:
[----:B------:R-:W-:Y:S05]  /*9630*/  BSYNC B1 ;  /* 0x0000000000017941 */ /* 0x000fea0003800000 */
.L_x_34:
[----:B------:R-:W4:Y:S01]  /*9640*/  LDL.LU R161, [R1+0x10] ;  /* 0x0000100001a17983 */ /* 0x000f220000300800 */
[----:B-1---5:R-:W-:Y:S01]  /*9650*/  HADD2.F32 R159, -RZ, R23.H0_H0 ;  /* 0x20000017ff9f7230 */ /* 0x022fe20000004100 */
[----:B------:R-:W-:Y:S01]  /*9660*/  ISETP.GT.AND P2, PT, R0, 0x9, P3 ;  /* 0x000000090000780c */ /* 0x000fe20001f44270 */
[----:B------:R-:W-:Y:S03]  /*9670*/  BSSY B1, `(.L_x_36) ;  /* 0x0000007000017945 */ /* 0x000fe60003800000 */
[----:B------:R-:W-:-:S04]  /*9680*/  FMUL R159, R159, R16 ;  /* 0x000000109f9f7220 */ /* 0x000fc80000400000 */
[----:B----4-:R-:W-:-:S05]  /*9690*/  FFMA R159, R161, R2, R159 ;  /* 0x00000002a19f7223 */ /* 0x010fca000000009f */
[----:B------:R-:W-:-:S05]  /*96a0*/  F2FP.F16.F32.PACK_AB R159, RZ, R159 ;  /* 0x0000009fff9f723e */ /* 0x000fca00000000ff */
[----:B------:R1:W-:Y:S01]  /*96b0*/  @P1 STG.E.U16 desc[UR36][R4.64+0x10], R159 ;  /* 0x0000109f04001986 */ /* 0x0003e2000c101524 */
[----:B------:R-:W-:Y:S05]  /*96c0*/  @!P2 BRA `(.L_x_37) ;  /* 0x000000000004a947 */ /* 0x000fea0003800000 */
[----:B------:R4:W5:Y:S02]  /*96d0*/  LDG.E.LTC128B.U16 R23, desc[UR36][R10.64+0x12] ;  /* 0x000012240a177981 */ /* 0x000964000c1e1520 */
.L_x_37:
[----:B------:R-:W-:Y:S05]  /*96e0*/  BSYNC B1 ;  /* 0x0000000000017941 */ /* 0x000fea0003800000 */
.L_x_36:
[----:B------:R-:W2:Y:S01]  /*96f0*/  LDL.LU R161, [R1+0x14] ;  /* 0x0000140001a17983 */ /* 0x000ea20000300800 */
[----:B-1---5:R-:W-:Y:S01]  /*9700*/  HADD2.F32 R159, -RZ, R23.H0_H0 ;  /* 0x20000017ff9f7230 */ /* 0x022fe20000004100 */
[----:B------:R-:W-:Y:S01]  /*9710*/  ISETP.GT.AND P1, PT, R0, 0x8, P0 ;  /* 0x000000080000780c */ /* 0x000fe20000724270 */
[----:B------:R-:W-:Y:S03]  /*9720*/  BSSY B1, `(.L_x_38) ;  /* 0x0000007000017945 */ /* 0x000fe60003800000 */
[----:B------:R-:W-:-:S04]  /*9730*/  FMUL R159, R159, R16 ;  /* 0x000000109f9f7220 */ /* 0x000fc80000400000 */
[----:B--2---:R-:W-:-:S05]  /*9740*/  FFMA R159, R161, R2, R159 ;  /* 0x00000002a19f7223 */ /* 0x004fca000000009f */
[----:B------:R-:W-:-:S05]  /*9750*/  F2FP.F16.F32.PACK_AB R159, RZ, R159 ;  /* 0x0000009fff9f723e */ /* 0x000fca00000000ff */
[----:B------:R1:W-:Y:S01]  /*9760*/  @P2 STG.E.U16 desc[UR36][R4.64+0x12], R159 ;  /* 0x0000129f04002986 */ /* 0x0003e2000c101524 */
[----:B------:R-:W-:Y:S05]  /*9770*/  @!P1 BRA `(.L_x_39) ;  /* 0x0000000000049947 */ /* 0x000fea0003800000 */
[----:B------:R2:W5:Y:S02]  /*9780*/  LDG.E.LTC128B.U16 R23, desc[UR36][R8.64+0x10] ;  /* 0x0000102408177981 */ /* 0x000564000c1e1520 */
.L_x_39:
[----:B------:R-:W-:Y:S05]  /*9790*/  BSYNC B1 ;  /* 0x0000000000017941 */ /* 0x000fea0003800000 */
.L_x_38:
        /* <DEDUP_REMOVED lines=10> */
.L_x_41:
[----:B------:R-:W-:Y:S05]  /*9840*/  BSYNC B1 ;  /* 0x0000000000017941 */ /* 0x000fea0003800000 */
.L_x_40:
        /* <DEDUP_REMOVED lines=10> */
.L_x_43:
[----:B------:R-:W-:Y:S05]  /*98f0*/  BSYNC B1 ;  /* 0x0000000000017941 */ /* 0x000fea0003800000 */
.L_x_42:
        /* <DEDUP_REMOVED lines=10> */
.L_x_45:
[----:B------:R-:W-:Y:S05]  /*99a0*/  BSYNC B1 ;  /* 0x0000000000017941 */ /* 0x000fea0003800000 */
.L_x_44:
        /* <DEDUP_REMOVED lines=10> */
.L_x_47:
[----:B------:R-:W-:Y:S05]  /*9a50*/  BSYNC B1 ;  /* 0x0000000000017941 */ /* 0x000fea0003800000 */
.L_x_46:
        /* <DEDUP_REMOVED lines=10> */
.L_x_49:
[----:B------:R-:W-:Y:S05]  /*9b00*/  BSYNC B1 ;  /* 0x0000000000017941 */ /* 0x000fea0003800000 */
.L_x_48:
        /* <DEDUP_REMOVED lines=10> */
.L_x_51:
[----:B------:R-:W-:Y:S05]  /*9bb0*/  BSYNC B1 ;  /* 0x0000000000017941 */ /* 0x000fea0003800000 */
.L_x_50:
        /* <DEDUP_REMOVED lines=10> */
.L_x_53:
[----:B------:R-:W-:Y:S05]  /*9c60*/  BSYNC B1 ;  /* 0x0000000000017941 */ /* 0x000fea0003800000 */
.L_x_52:
        /* <DEDUP_REMOVED lines=10> */
.L_x_55:
[----:B------:R-:W-:Y:S05]  /*9d10*/  BSYNC B1 ;  /* 0x0000000000017941 */ /* 0x000fea0003800000 */
.L_x_54:
        /* <DEDUP_REMOVED lines=10> */
.L_x_57:
[----:B------:R-:W-:Y:S05]  /*9dc0*/  BSYNC B1 ;  /* 0x0000000000017941 */ /* 0x000fea0003800000 */
.L_x_56:
        /* <DEDUP_REMOVED lines=10> */
.L_x_59:
[----:B------:R-:W-:Y:S05]  /*9e70*/  BSYNC B1 ;  /* 0x0000000000017941 */ /* 0x000fea0003800000 */
.L_x_58:
        /* <DEDUP_REMOVED lines=10> */
.L_x_61:
[----:B------:R-:W-:Y:S05]  /*9f20*/  BSYNC B1 ;  /* 0x0000000000017941 */ /* 0x000fea0003800000 */
.L_x_60:
        /* <DEDUP_REMOVED lines=10> */
.L_x_63:
[----:B------:R-:W-:Y:S05]  /*9fd0*/  BSYNC B1 ;  /* 0x0000000000017941 */ /* 0x000fea0003800000 */
.L_x_62:
        /* <DEDUP_REMOVED lines=10> */
.L_x_65:
[----:B------:R-:W-:Y:S05]  /*a080*/  BSYNC B1 ;  /* 0x0000000000017941 */ /* 0x000fea0003800000 */
.L_x_64:
        /* <DEDUP_REMOVED lines=10> */
.L_x_67:
[----:B------:R-:W-:Y:S05]  /*a130*/  BSYNC B1 ;  /* 0x0000000000017941 */ /* 0x000fea0003800000 */
.L_x_66:
        /* <DEDUP_REMOVED lines=10> */
.L_x_69:
[----:B------:R-:W-:Y:S05]  /*a1e0*/  BSYNC B1 ;  /* 0x0000000000017941 */ /* 0x000fea0003800000 */
.L_x_68:
        /* <DEDUP_REMOVED lines=10> */
.L_x_71:
[----:B------:R-:W-:Y:S05]  /*a290*/  BSYNC B1 ;  /* 0x0000000000017941 */ /* 0x000fea0003800000 */
.L_x_70:
        /* <DEDUP_REMOVED lines=10> */
.L_x_73:
[----:B------:R-:W-:Y:S05]  /*a340*/  BSYNC B1 ;  /* 0x0000000000017941 */ /* 0x000fea0003800000 */
.L_x_72:
        /* <DEDUP_REMOVED lines=10> */
.L_x_75:
[----:B------:R-:W-:Y:S05]  /*a3f0*/  BSYNC B1 ;  /* 0x0000000000017941 */ /* 0x000fea0003800000 */
.L_x_74:
        /* <DEDUP_REMOVED lines=10> */
.L_x_77:
[----:B------:R-:W-:Y:S05]  /*a4a0*/  BSYNC B1 ;  /* 0x0000000000017941 */ /* 0x000fea0003800000 */
.L_x_76:
        /* <DEDUP_REMOVED lines=10> */
.L_x_79:
[----:B------:R-:W-:Y:S05]  /*a550*/  BSYNC B1 ;  /* 0x0000000000017941 */ /* 0x000fea0003800000 */
.L_x_78:
        /* <DEDUP_REMOVED lines=10> */
.L_x_81:
[----:B------:R-:W-:Y:S05]  /*a600*/  BSYNC B1 ;  /* 0x0000000000017941 */ /* 0x000fea0003800000 */
.L_x_80:
        /* <DEDUP_REMOVED lines=10> */
.L_x_83:
[----:B------:R-:W-:Y:S05]  /*a6b0*/  BSYNC B1 ;  /* 0x0000000000017941 */ /* 0x000fea0003800000 */
.L_x_82:
        /* <DEDUP_REMOVED lines=10> */
.L_x_85:
[----:B------:R-:W-:Y:S05]  /*a760*/  BSYNC B1 ;  /* 0x0000000000017941 */ /* 0x000fea0003800000 */
.L_x_84:
        /* <DEDUP_REMOVED lines=10> */
.L_x_87:
[----:B------:R-:W-:Y:S05]  /*a810*/  BSYNC B1 ;  /* 0x0000000000017941 */ /* 0x000fea0003800000 */
.L_x_86:
        /* <DEDUP_REMOVED lines=10> */
.L_x_89:
[----:B------:R-:W-:Y:S05]  /*a8c0*/  BSYNC B1 ;  /* 0x0000000000017941 */ /* 0x000fea0003800000 */
.L_x_88:
        /* <DEDUP_REMOVED lines=10> */
.L_x_91:
[----:B------:R-:W-:Y:S05]  /*a970*/  BSYNC B1 ;  /* 0x0000000000017941 */ /* 0x000fea0003800000 */
.L_x_90:
        /* <DEDUP_REMOVED lines=10> */
.L_x_93:
[----:B------:R-:W-:Y:S05]  /*aa20*/  BSYNC B1 ;  /* 0x0000000000017941 */ /* 0x000fea0003800000 */
.L_x_92:
        /* <DEDUP_REMOVED lines=10> */
.L_x_95:
[----:B------:R-:W-:Y:S05]  /*aad0*/  BSYNC B1 ;  /* 0x0000000000017941 */ /* 0x000fea0003800000 */
.L_x_94:
        /* <DEDUP_REMOVED lines=10> */
.L_x_97:
[----:B------:R-:W-:Y:S05]  /*ab80*/  BSYNC B1 ;  /* 0x0000000000017941 */ /* 0x000fea0003800000 */
.L_x_96:
        /* <DEDUP_REMOVED lines=10> */
.L_x_99:
[----:B------:R-:W-:Y:S05]  /*ac30*/  BSYNC B1 ;  /* 0x0000000000017941 */ /* 0x000fea0003800000 */
.L_x_98:
        /* <DEDUP_REMOVED lines=10> */
.L_x_101:
[----:B------:R-:W-:Y:S05]  /*ace0*/  BSYNC B1 ;  /* 0x0000000000017941 */ /* 0x000fea0003800000 */
.L_x_100:
        /* <DEDUP_REMOVED lines=10> */
.L_x_103:
[----:B------:R-:W-:Y:S05]  /*ad90*/  BSYNC B1 ;  /* 0x0000000000017941 */ /* 0x000fea0003800000 */
.L_x_102:
        /* <DEDUP_REMOVED lines=10> */
.L_x_105:
[----:B------:R-:W-:Y:S05]  /*ae40*/  BSYNC B1 ;  /* 0x0000000000017941 */ /* 0x000fea0003800000 */
.L_x_104:
        /* <DEDUP_REMOVED lines=10> */
.L_x_107:
[----:B------:R-:W-:Y:S05]  /*aef0*/  BSYNC B1 ;  /* 0x0000000000017941 */ /* 0x000fea0003800000 */
.L_x_106:
        /* <DEDUP_REMOVED lines=10> */
.L_x_109:
[----:B------:R-:W-:Y:S05]  /*afa0*/  BSYNC B1 ;  /* 0x0000000000017941 */ /* 0x000fea0003800000 */
.L_x_108:
        /* <DEDUP_REMOVED lines=10> */
.L_x_111:
[----:B------:R-:W-:Y:S05]  /*b050*/  BSYNC B1 ;  /* 0x0000000000017941 */ /* 0x000fea0003800000 */
.L_x_110:
        /* <DEDUP_REMOVED lines=10> */
.L_x_113:
[----:B------:R-:W-:Y:S05]  /*b100*/  BSYNC B1 ;  /* 0x0000000000017941 */ /* 0x000fea0003800000 */
.L_x_112:
        /* <DEDUP_REMOVED lines=10> */
.L_x_115:
[----:B------:R-:W-:Y:S05]  /*b1b0*/  BSYNC B1 ;  /* 0x0000000000017941 */ /* 0x000fea0003800000 */
.L_x_114:
        /* <DEDUP_REMOVED lines=10> */
.L_x_117:
[----:B------:R-:W-:Y:S05]  /*b260*/  BSYNC B1 ;  /* 0x0000000000017941 */ /* 0x000fea0003800000 */
.L_x_116:
        /* <DEDUP_REMOVED lines=10> */
.L_x_119:
[----:B------:R-:W-:Y:S05]  /*b310*/  BSYNC B1 ;  /* 0x0000000000017941 */ /* 0x000fea0003800000 */
.L_x_118:
        /* <DEDUP_REMOVED lines=10> */
.L_x_121:
[----:B------:R-:W-:Y:S05]  /*b3c0*/  BSYNC B1 ;  /* 0x0000000000017941 */ /* 0x000fea0003800000 */
.L_x_120:
        /* <DEDUP_REMOVED lines=10> */
.L_x_123:
[----:B------:R-:W-:Y:S05]  /*b470*/  BSYNC B1 ;  /* 0x0000000000017941 */ /* 0x000fea0003800000 */
.L_x_122:
        /* <DEDUP_REMOVED lines=10> */
.L_x_125:
[----:B------:R-:W-:Y:S05]  /*b520*/  BSYNC B1 ;  /* 0x0000000000017941 */ /* 0x000fea0003800000 */
.L_x_124:
        /* <DEDUP_REMOVED lines=10> */
.L_x_127:
[----:B------:R-:W-:Y:S05]  /*b5d0*/  BSYNC B1 ;  /* 0x0000000000017941 */ /* 0x000fea0003800000 */
.L_x_126:
        /* <DEDUP_REMOVED lines=10> */
.L_x_129:
[----:B------:R-:W-:Y:S05]  /*b680*/  BSYNC B1 ;  /* 0x0000000000017941 */ /* 0x000fea0003800000 */
.L_x_128:
        /* <DEDUP_REMOVED lines=10> */
.L_x_131:
[----:B------:R-:W-:Y:S05]  /*b730*/  BSYNC B1 ;  /* 0x0000000000017941 */ /* 0x000fea0003800000 */
.L_x_130:
        /* <DEDUP_REMOVED lines=10> */
.L_x_133:
[----:B------:R-:W-:Y:S05]  /*b7e0*/  BSYNC B1 ;  /* 0x0000000000017941 */ /* 0x000fea0003800000 */
.L_x_132:
        /* <DEDUP_REMOVED lines=10> */
.L_x_135:
[----:B------:R-:W-:Y:S05]  /*b890*/  BSYNC B1 ;  /* 0x0000000000017941 */ /* 0x000fea0003800000 */
.L_x_134:
        /* <DEDUP_REMOVED lines=10> */
.L_x_137:
[----:B------:R-:W-:Y:S05]  /*b940*/  BSYNC B1 ;  /* 0x0000000000017941 */ /* 0x000fea0003800000 */
.L_x_136:
        /* <DEDUP_REMOVED lines=10> */
.L_x_139:
[----:B------:R-:W-:Y:S05]  /*b9f0*/  BSYNC B1 ;  /* 0x0000000000017941 */ /* 0x000fea0003800000 */
.L_x_138:
        /* <DEDUP_REMOVED lines=10> */
.L_x_141:
[----:B------:R-:W-:Y:S05]  /*baa0*/  BSYNC B1 ;  /* 0x0000000000017941 */ /* 0x000fea0003800000 */
.L_x_140:
        /* <DEDUP_REMOVED lines=10> */
.L_x_143:
[----:B------:R-:W-:Y:S05]  /*bb50*/  BSYNC B1 ;  /* 0x0000000000017941 */ /* 0x000fea0003800000 */
.L_x_142:
        /* <DEDUP_REMOVED lines=10> */
.L_x_145:
[----:B------:R-:W-:Y:S05]  /*bc00*/  BSYNC B1 ;  /* 0x0000000000017941 */ /* 0x000fea0003800000 */
.L_x_144:
        /* <DEDUP_REMOVED lines=10> */
.L_x_147:
[----:B------:R-:W-:Y:S05]  /*bcb0*/  BSYNC B1 ;  /* 0x0000000000017941 */ /* 0x000fea0003800000 */
.L_x_146:
        /* <DEDUP_REMOVED lines=10> */
.L_x_149:
[----:B------:R-:W-:Y:S05]  /*bd60*/  BSYNC B1 ;  /* 0x0000000000017941 */ /* 0x000fea0003800000 */
.L_x_148:
        /* <DEDUP_REMOVED lines=10> */
.L_x_151:
[----:B------:R-:W-:Y:S05]  /*be10*/  BSYNC B1 ;  /* 0x0000000000017941 */ /* 0x000fea0003800000 */
.L_x_150:
        /* <DEDUP_REMOVED lines=10> */
.L_x_153:
[----:B------:R-:W-:Y:S05]  /*bec0*/  BSYNC B1 ;  /* 0x0000000000017941 */ /* 0x000fea0003800000 */
.L_x_152:
        /* <DEDUP_REMOVED lines=10> */
.L_x_155:
[----:B------:R-:W-:Y:S05]  /*bf70*/  BSYNC B1 ;  /* 0x0000000000017941 */ /* 0x000fea0003800000 */
.L_x_154:
        /* <DEDUP_REMOVED lines=10> */
.L_x_157:
[----:B------:R-:W-:Y:S05]  /*c020*/  BSYNC B1 ;  /* 0x0000000000017941 */ /* 0x000fea0003800000 */
.L_x_156:
        /* <DEDUP_REMOVED lines=10> */
.L_x_159:
[----:B------:R-:W-:Y:S05]  /*c0d0*/  BSYNC B1 ;  /* 0x0000000000017941 */ /* 0x000fea0003800000 */
.L_x_158:
        /* <DEDUP_REMOVED lines=10> */
.L_x_161:
[----:B------:R-:W-:Y:S05]  /*c180*/  BSYNC B1 ;  /* 0x0000000000017941 */ /* 0x000fea0003800000 */
.L_x_160:
        /* <DEDUP_REMOVED lines=10> */
.L_x_163:
[----:B------:R-:W-:Y:S05]  /*c230*/  BSYNC B1 ;  /* 0x0000000000017941 */ /* 0x000fea0003800000 */
.L_x_162:
        /* <DEDUP_REMOVED lines=10> */
.L_x_165:
[----:B------:R-:W-:Y:S05]  /*c2e0*/  BSYNC B1 ;  /* 0x0000000000017941 */ /* 0x000fea0003800000 */
.L_x_164:
        /* <DEDUP_REMOVED lines=10> */
.L_x_167:
[----:B------:R-:W-:Y:S05]  /*c390*/  BSYNC B1 ;  /* 0x0000000000017941 */ /* 0x000fea0003800000 */
.L_x_166:
        /* <DEDUP_REMOVED lines=10> */
.L_x_169:
[----:B------:R-:W-:Y:S05]  /*c440*/  BSYNC B1 ;  /* 0x0000000000017941 */ /* 0x000fea0003800000 */
.L_x_168:
        /* <DEDUP_REMOVED lines=10> */
.L_x_171:
[----:B------:R-:W-:Y:S05]  /*c4f0*/  BSYNC B1 ;  /* 0x0000000000017941 */ /* 0x000fea0003800000 */
.L_x_170:
        /* <DEDUP_REMOVED lines=10> */
.L_x_173:
[----:B------:R-:W-:Y:S05]  /*c5a0*/  BSYNC B1 ;  /* 0x0000000000017941 */ /* 0x000fea0003800000 */
.L_x_172:
        /* <DEDUP_REMOVED lines=10> */
.L_x_175:
[----:B------:R-:W-:Y:S05]  /*c650*/  BSYNC B1 ;  /* 0x0000000000017941 */ /* 0x000fea0003800000 */
.L_x_174:
        /* <DEDUP_REMOVED lines=10> */
.L_x_177:
[----:B------:R-:W-:Y:S05]  /*c700*/  BSYNC B1 ;  /* 0x0000000000017941 */ /* 0x000fea0003800000 */
.L_x_176:
        /* <DEDUP_REMOVED lines=10> */
.L_x_179:
[----:B------:R-:W-:Y:S05]  /*c7b0*/  BSYNC B1 ;  /* 0x0000000000017941 */ /* 0x000fea0003800000 */
.L_x_178:
        /* <DEDUP_REMOVED lines=10> */
.L_x_181:
[----:B------:R-:W-:Y:S05]  /*c860*/  BSYNC B1 ;  /* 0x0000000000017941 */ /* 0x000fea0003800000 */
.L_x_180:
        /* <DEDUP_REMOVED lines=10> */
.L_x_183:
[----:B------:R-:W-:Y:S05]  /*c910*/  BSYNC B1 ;  /* 0x0000000000017941 */ /* 0x000fea0003800000 */
.L_x_182:
        /* <DEDUP_REMOVED lines=10> */
.L_x_185:
[----:B------:R-:W-:Y:S05]  /*c9c0*/  BSYNC B1 ;  /* 0x0000000000017941 */ /* 0x000fea0003800000 */
.L_x_184:
        /* <DEDUP_REMOVED lines=10> */
.L_x_187:
[----:B------:R-:W-:Y:S05]  /*ca70*/  BSYNC B1 ;  /* 0x0000000000017941 */ /* 0x000fea0003800000 */
.L_x_186:
        /* <DEDUP_REMOVED lines=10> */
.L_x_189:
[----:B------:R-:W-:Y:S05]  /*cb20*/  BSYNC B1 ;  /* 0x0000000000017941 */ /* 0x000fea0003800000 */
.L_x_188:
        /* <DEDUP_REMOVED lines=10> */
.L_x_191:
[----:B------:R-:W-:Y:S05]  /*cbd0*/  BSYNC B1 ;  /* 0x0000000000017941 */ /* 0x000fea0003800000 */
.L_x_190:
        /* <DEDUP_REMOVED lines=10> */
.L_x_193:
[----:B------:R-:W-:Y:S05]  /*cc80*/  BSYNC B1 ;  /* 0x0000000000017941 */ /* 0x000fea0003800000 */
.L_x_192:
        /* <DEDUP_REMOVED lines=10> */
.L_x_195:
[----:B------:R-:W-:Y:S05]  /*cd30*/  BSYNC B1 ;  /* 0x0000000000017941 */ /* 0x000fea0003800000 */
.L_x_194:
        /* <DEDUP_REMOVED lines=10> */
.L_x_197:
[----:B------:R-:W-:Y:S05]  /*cde0*/  BSYNC B1 ;  /* 0x0000000000017941 */ /* 0x000fea0003800000 */
.L_x_196:
        /* <DEDUP_REMOVED lines=10> */
.L_x_199:
[----:B------:R-:W-:Y:S05]  /*ce90*/  BSYNC B1 ;  /* 0x0000000000017941 */ /* 0x000fea0003800000 */
.L_x_198:
        /* <DEDUP_REMOVED lines=10> */
.L_x_201:
[----:B------:R-:W-:Y:S05]  /*cf40*/  BSYNC B1 ;  /* 0x0000000000017941 */ /* 0x000fea0003800000 */
.L_x_200:
        /* <DEDUP_REMOVED lines=10> */
.L_x_203:
[----:B------:R-:W-:Y:S05]  /*cff0*/  BSYNC B1 ;  /* 0x0000000000017941 */ /* 0x000fea0003800000 */
.L_x_202:
        /* <DEDUP_REMOVED lines=10> */
.L_x_205:
[----:B------:R-:W-:Y:S05]  /*d0a0*/  BSYNC B1 ;  /* 0x0000000000017941 */ /* 0x000fea0003800000 */
.L_x_204:
        /* <DEDUP_REMOVED lines=10> */
.L_x_207:
[----:B------:R-:W-:Y:S05]  /*d150*/  BSYNC B1 ;  /* 0x0000000000017941 */ /* 0x000fea0003800000 */
.L_x_206:
        /* <DEDUP_REMOVED lines=10> */
.L_x_209:
[----:B------:R-:W-:Y:S05]  /*d200*/  BSYNC B1 ;  /* 0x0000000000017941 */ /* 0x000fea0003800000 */
.L_x_208:
        /* <DEDUP_REMOVED lines=10> */
.L_x_211:
[----:B------:R-:W-:Y:S05]  /*d2b0*/  BSYNC B1 ;  /* 0x0000000000017941 */ /* 0x000fea0003800000 */
.L_x_210:
        /* <DEDUP_REMOVED lines=10> */
.L_x_213:
[----:B------:R-:W-:Y:S05]  /*d360*/  BSYNC B1 ;  /* 0x0000000000017941 */ /* 0x000fea0003800000 */
.L_x_212:
        /* <DEDUP_REMOVED lines=10> */
.L_x_215:
[----:B------:R-:W-:Y:S05]  /*d410*/  BSYNC B1 ;  /* 0x0000000000017941 */ /* 0x000fea0003800000 */
.L_x_214:
        /* <DEDUP_REMOVED lines=10> */
.L_x_217:
[----:B------:R-:W-:Y:S05]  /*d4c0*/  BSYNC B1 ;  /* 0x0000000000017941 */ /* 0x000fea0003800000 */
.L_x_216:
        /* <DEDUP_REMOVED lines=10> */
.L_x_219:
[----:B------:R-:W-:Y:S05]  /*d570*/  BSYNC B1 ;  /* 0x0000000000017941 */ /* 0x000fea0003800000 */
.L_x_218:
        /* <DEDUP_REMOVED lines=10> */
.L_x_221:
[----:B------:R-:W-:Y:S05]  /*d620*/  BSYNC B1 ;  /* 0x0000000000017941 */ /* 0x000fea0003800000 */
.L_x_220:
        /* <DEDUP_REMOVED lines=10> */
.L_x_223:
[----:B------:R-:W-:Y:S05]  /*d6d0*/  BSYNC B1 ;  /* 0x0000000000017941 */ /* 0x000fea0003800000 */
.L_x_222:
        /* <DEDUP_REMOVED lines=10> */
.L_x_225:
[----:B------:R-:W-:Y:S05]  /*d780*/  BSYNC B1 ;  /* 0x0000000000017941 */ /* 0x000fea0003800000 */
.L_x_224:
        /* <DEDUP_REMOVED lines=10> */
.L_x_227:
[----:B------:R-:W-:Y:S05]  /*d830*/  BSYNC B1 ;  /* 0x0000000000017941 */ /* 0x000fea0003800000 */
.L_x_226:
        /* <DEDUP_REMOVED lines=10> */
.L_x_229:
[----:B------:R-:W-:Y:S05]  /*d8e0*/  BSYNC B1 ;  /* 0x0000000000017941 */ /* 0x000fea0003800000 */
.L_x_228:
        /* <DEDUP_REMOVED lines=10> */
.L_x_231:
[----:B------:R-:W-:Y:S05]  /*d990*/  BSYNC B1 ;  /* 0x0000000000017941 */ /* 0x000fea0003800000 */
.L_x_230:
        /* <DEDUP_REMOVED lines=10> */
.L_x_233:
[----:B------:R-:W-:Y:S05]  /*da40*/  BSYNC B1 ;  /* 0x0000000000017941 */ /* 0x000fea0003800000 */
.L_x_232:
        /* <DEDUP_REMOVED lines=10> */
.L_x_235:
[----:B------:R-:W-:Y:S05]  /*daf0*/  BSYNC B1 ;  /* 0x0000000000017941 */ /* 0x000fea0003800000 */
.L_x_234:
        /* <DEDUP_REMOVED lines=10> */
.L_x_237:
[----:B------:R-:W-:Y:S05]  /*dba0*/  BSYNC B1 ;  /* 0x0000000000017941 */ /* 0x000fea0003800000 */
.L_x_236:
        /* <DEDUP_REMOVED lines=10> */
.L_x_239:
[----:B------:R-:W-:Y:S05]  /*dc50*/  BSYNC B1 ;  /* 0x0000000000017941 */ /* 0x000fea0003800000 */
.L_x_238:
        /* <DEDUP_REMOVED lines=10> */
.L_x_241:
[----:B------:R-:W-:Y:S05]  /*dd00*/  BSYNC B1 ;  /* 0x0000000000017941 */ /* 0x000fea0003800000 */
.L_x_240:
        /* <DEDUP_REMOVED lines=10> */
.L_x_243:
[----:B------:R-:W-:Y:S05]  /*ddb0*/  BSYNC B1 ;  /* 0x0000000000017941 */ /* 0x000fea0003800000 */
.L_x_242:
        /* <DEDUP_REMOVED lines=10> */
.L_x_245:
[----:B------:R-:W-:Y:S05]  /*de60*/  BSYNC B1 ;  /* 0x0000000000017941 */ /* 0x000fea0003800000 */
.L_x_244:
        /* <DEDUP_REMOVED lines=10> */
.L_x_247:
[----:B------:R-:W-:Y:S05]  /*df10*/  BSYNC B1 ;  /* 0x0000000000017941 */ /* 0x000fea0003800000 */
.L_x_246:
        /* <DEDUP_REMOVED lines=10> */
.L_x_249:
[----:B------:R-:W-:Y:S05]  /*dfc0*/  BSYNC B1 ;  /* 0x0000000000017941 */ /* 0x000fea0003800000 */
.L_x_248:
        /* <DEDUP_REMOVED lines=10> */
.L_x_251:
[----:B------:R-:W-:Y:S05]  /*e070*/  BSYNC B1 ;  /* 0x0000000000017941 */ /* 0x000fea0003800000 */
.L_x_250:
        /* <DEDUP_REMOVED lines=10> */
.L_x_253:
[----:B------:R-:W-:Y:S05]  /*e120*/  BSYNC B1 ;  /* 0x0000000000017941 */ /* 0x000fea0003800000 */
.L_x_252:
        /* <DEDUP_REMOVED lines=10> */
.L_x_255:
[----:B------:R-:W-:Y:S05]  /*e1d0*/  BSYNC B1 ;  /* 0x0000000000017941 */ /* 0x000fea0003800000 */
.L_x_254:
        /* <DEDUP_REMOVED lines=10> */
.L_x_257:
[----:B------:R-:W-:Y:S05]  /*e280*/  BSYNC B1 ;  /* 0x0000000000017941 */ /* 0x000fea0003800000 */
.L_x_256:
        /* <DEDUP_REMOVED lines=10> */
.L_x_259:
[----:B------:R-:W-:Y:S05]  /*e330*/  BSYNC B1 ;  /* 0x0000000000017941 */ /* 0x000fea0003800000 */
.L_x_258:
        /* <DEDUP_REMOVED lines=10> */
.L_x_261:
[----:B------:R-:W-:Y:S05]  /*e3e0*/  BSYNC B1 ;  /* 0x0000000000017941 */ /* 0x000fea0003800000 */
.L_x_260:
        /* <DEDUP_REMOVED lines=10> */
.L_x_263:
[----:B------:R-:W-:Y:S05]  /*e490*/  BSYNC B1 ;  /* 0x0000000000017941 */ /* 0x000fea0003800000 */
.L_x_262:
        /* <DEDUP_REMOVED lines=10> */
.L_x_265:
[----:B------:R-:W-:Y:S05]  /*e540*/  BSYNC B1 ;  /* 0x0000000000017941 */ /* 0x000fea0003800000 */
.L_x_264:
        /* <DEDUP_REMOVED lines=10> */
.L_x_267:
[----:B------:R-:W-:Y:S05]  /*e5f0*/  BSYNC B1 ;  /* 0x0000000000017941 */ /* 0x000fea0003800000 */
.L_x_266:
        /* <DEDUP_REMOVED lines=10> */
.L_x_269:
[----:B------:R-:W-:Y:S05]  /*e6a0*/  BSYNC B1 ;  /* 0x0000000000017941 */ /* 0x000fea0003800000 */
.L_x_268:
        /* <DEDUP_REMOVED lines=10> */
.L_x_271:
[----:B------:R-:W-:Y:S05]  /*e750*/  BSYNC B1 ;  /* 0x0000000000017941 */ /* 0x000fea0003800000 */
.L_x_270:
        /* <DEDUP_REMOVED lines=10> */
.L_x_273:
[----:B------:R-:W-:Y:S05]  /*e800*/  BSYNC B1 ;  /* 0x0000000000017941 */ /* 0x000fea0003800000 */
.L_x_272:
        /* <DEDUP_REMOVED lines=10> */
.L_x_275:
[----:B------:R-:W-:Y:S05]  /*e8b0*/  BSYNC B1 ;  /* 0x0000000000017941 */ /* 0x000fea0003800000 */
.L_x_274:
        /* <DEDUP_REMOVED lines=10> */
.L_x_277:
[----:B------:R-:W-:Y:S05]  /*e960*/  BSYNC B1 ;  /* 0x0000000000017941 */ /* 0x000fea0003800000 */
.L_x_276:
[----:B0-234-:R-:W2:Y:S01]  /*e970*/  LDL.LU R10, [R1+0x1f4] ;  /* 0x0001f400010a7983 */ /* 0x01dea20000300800 */
[----:B-----5:R-:W-:Y:S01]  /*e980*/  HADD2.F32 R11, -RZ, R23.H0_H0 ;  /* 0x20000017ff0b7230 */ /* 0x020fe20000004100 */
        /* <DEDUP_REMOVED lines=8> */
.L_x_279:
[----:B------:R-:W-:Y:S05]  /*ea10*/  BSYNC B1 ;  /* 0x0000000000017941 */ /* 0x000fea0003800000 */
.L_x_278:
[----:B------:R-:W3:Y:S01]  /*ea20*/  LDL.LU R10, [R1+0x1f8] ;  /* 0x0001f800010a7983 */ /* 0x000ee20000300800 */
[----:B0----5:R-:W-:Y:S01]  /*ea30*/  HADD2.F32 R11, -RZ, R23.H0_H0 ;  /* 0x20000017ff0b7230 */ /* 0x021fe20000004100 */
[----:B------:R-:W-:Y:S01]  /*ea40*/  ISETP.GT.AND P1, PT, R0, 0xf9, P0 ;  /* 0x000000f90000780c */ /* 0x000fe20000724270 */
[----:B------:R-:W-:Y:S01]  /*ea50*/  BSSY B1, `(.L_x_280) ;  /* 0x000000a000017945 */ /* 0x000fe20003800000 */
[----:B------:R-:W-:Y:S02]  /*ea60*/  IADD3 R167, P0, R3, 0x80, RZ ;  /* 0x0000008003a77810 */ /* 0x000fe40007f1e0ff */
[----:B------:R-:W-:-:S04]  /*ea70*/  FMUL R11, R11, R16 ;  /* 0x000000100b0b7220 */ /* 0x000fc80000400000 */
[----:B---3--:R-:W-:-:S05]  /*ea80*/  FFMA R11, R10, R2, R11 ;  /* 0x000000020a0b7223 */ /* 0x008fca000000000b */
[----:B------:R-:W-:-:S04]  /*ea90*/  F2FP.F16.F32.PACK_AB R11, RZ, R11 ;  /* 0x0000000bff0b723e */ /* 0x000fc800000000ff */
[----:B------:R-:W-:Y:S01]  /*eaa0*/  PRMT R3, R11, 0x7610, R3 ;  /* 0x000076100b037816 */ /* 0x000fe20000000003 */
[----:B------:R-:W-:-:S04]  /*eab0*/  IMAD.X R11, RZ, RZ, UR7, P0 ;  /* 0x00000007ff0b7e24 */ /* 0x000fc800080e06ff */
[----:B------:R0:W-:Y:S01]  /*eac0*/  @P2 STG.E.U16 desc[UR36][R6.64+0x1f0], R3 ;  /* 0x0001f00306002986 */ /* 0x0001e2000c101524 */
[----:B------:R-:W-:Y:S05]  /*ead0*/  @!P1 BRA `(.L_x_281) ;  /* 0x0000000000049947 */ /* 0x000fea0003800000 */
[----:B------:R3:W5:Y:S02]  /*eae0*/  LDG.E.LTC128B.U16 R23, desc[UR36][R8.64+0x1f2] ;  /* 0x0001f22408177981 */ /* 0x000764000c1e1520 */
.L_x_281:
[----:B------:R-:W-:Y:S05]  /*eaf0*/  BSYNC B1 ;  /* 0x0000000000017941 */ /* 0x000fea0003800000 */
.L_x_280:
[----:B------:R-:W4:Y:S01]  /*eb00*/  LDL.LU R10, [R1+0x1fc] ;  /* 0x0001fc00010a7983 */ /* 0x000f220000300800 */
[----:B0----5:R-:W-:Y:S01]  /*eb10*/  HADD2.F32 R3, -RZ, R23.H0_H0 ;  /* 0x20000017ff037230 */ /* 0x021fe20000004100 */
[----:B------:R-:W-:Y:S01]  /*eb20*/  ISETP.GT.AND P0, PT, R17, 0x80, PT ;  /* 0x000000801100780c */ /* 0x000fe20003f04270 */
[----:B--23--:R-:W-:-:S03]  /*eb30*/  IMAD R8, R11, R14, RZ ;  /* 0x0000000e0b087224 */ /* 0x00cfc600078e02ff */
[----:B------:R-:W-:Y:S01]  /*eb40*/  FMUL R3, R3, R16 ;  /* 0x0000001003037220 */ /* 0x000fe20000400000 */
[C---:B------:R-:W-:Y:S01]  /*eb50*/  IMAD R165, R167.reuse, R15, R8 ;  /* 0x0000000fa7a57224 */ /* 0x040fe200078e0208 */
[----:B------:R-:W-:Y:S01]  /*eb60*/  ISETP.GT.AND P4, PT, R0, RZ, P0 ;  /* 0x000000ff0000720c */ /* 0x000fe20000784270 */
[----:B------:R-:W-:-:S05]  /*eb70*/  IMAD.WIDE.U32 R8, R167, R14, R20 ;  /* 0x0000000ea7087225 */ /* 0x000fca00078e0014 */
[----:B------:R-:W-:Y:S01]  /*eb80*/  IADD3 R9, R9, R165, RZ ;  /* 0x000000a509097210 */ /* 0x000fe20007ffe0ff */
[----:B----4-:R-:W-:Y:S01]  /*eb90*/  FFMA R3, R10, R2, R3 ;  /* 0x000000020a037223 */ /* 0x010fe20000000003 */
[----:B------:R-:W-:-:S04]  /*eba0*/  LEA R10, P2, R8, R12, 0x1 ;  /* 0x0000000c080a7211 */ /* 0x000fc800078408ff */
[----:B------:R-:W-:Y:S02]  /*ebb0*/  F2FP.F16.F32.PACK_AB R3, RZ, R3 ;  /* 0x00000003ff03723e */ /* 0x000fe400000000ff */
[--C-:B------:R-:W-:Y:S02]  /*ebc0*/  LEA.HI.X R11, R8, R13, R9.reuse, 0x1, P2 ;  /* 0x0000000d080b7211 */ /* 0x100fe400010f0c09 */
[----:B------:R-:W-:-:S05]  /*ebd0*/  PRMT R9, R3, 0x7610, R9 ;  /* 0x0000761003097816 */ /* 0x000fca0000000009 */
[----:B------:R0:W-:Y:S04]  /*ebe0*/  @P1 STG.E.U16 desc[UR36][R6.64+0x1f2], R9 ;  /* 0x0001f20906001986 */ /* 0x0001e8000c101524 */
[----:B------:R-:W2:Y:S01]  /*ebf0*/  @P4 LDG.E.LTC128B.U16 R23, desc[UR36][R10.64] ;  /* 0x000000240a174981 */ /* 0x000ea2000c1e1520 */
[----:B-1----:R-:W-:Y:S01]  /*ec00*/  IMAD.U32 R159, RZ, RZ, UR8 ;  /* 0x00000008ff9f7e24 */ /* 0x002fe2000f8e00ff */
[----:B------:R-:W-:Y:S01]  /*ec10*/  MOV R161, UR8 ;  /* 0x0000000800a17c02 */ /* 0x000fe20008000f00 */
[----:B------:R-:W-:Y:S01]  /*ec20*/  IMAD.U32 R164, RZ, RZ, UR9 ;  /* 0x00000009ffa47e24 */ /* 0x000fe2000f8e00ff */
[----:B------:R-:W-:Y:S01]  /*ec30*/  ISETP.GT.AND P2, PT, R0, 0x1, P0 ;  /* 0x000000010000780c */ /* 0x000fe20000744270 */
[----:B------:R-:W-:Y:S01]  /*ec40*/  IMAD.SHL.U32 R159, R159, 0x100, RZ ;  /* 0x000001009f9f7824 */ /* 0x000fe200078e00ff */
[----:B------:R-:W-:Y:S01]  /*ec50*/  BSSY B1, `(.L_x_282) ;  /* 0x0000011000017945 */ /* 0x000fe20003800000 */
[----:B0-----:R-:W-:Y:S01]  /*ec60*/  IMAD.WIDE.U32 R8, R167, R14, R18 ;  /* 0x0000000ea7087225 */ /* 0x001fe200078e0012 */
[----:B------:R-:W-:-:S03]  /*ec70*/  SHF.L.U64.HI R161, R161, 0x8, R164 ;  /* 0x00000008a1a17819 */ /* 0x000fc600000102a4 */
[----:B------:R-:W-:Y:S02]  /*ec80*/  IMAD.IADD R9, R165, 0x1, R9 ;  /* 0x00000001a5097824 */ /* 0x000fe400078e0209 */
[----:B------:R-:W-:Y:S01]  /*ec90*/  IMAD.WIDE.U32 R162, R22, UR43, R8 ;  /* 0x0000002b16a27c25 */ /* 0x000fe2000f8e0008 */
[----:B------:R-:W-:-:S04]  /*eca0*/  IADD3 R8, P1, R159, R4, RZ ;  /* 0x000000049f087210 */ /* 0x000fc80007f3e0ff */
[----:B------:R-:W-:Y:S01]  /*ecb0*/  IADD3 R7, R157, R163, RZ ;  /* 0x000000a39d077210 */ /* 0x000fe20007ffe0ff */
[----:B------:R-:W-:Y:S01]  /*ecc0*/  IMAD.X R9, R161, 0x1, R5, P1 ;  /* 0x00000001a1097824 */ /* 0x000fe200008e0605 */
[----:B------:R-:W-:-:S04]  /*ecd0*/  LEA R6, P3, R162, R12, 0x1 ;  /* 0x0000000ca2067211 */ /* 0x000fc800078608ff */
[----:B------:R-:W-:Y:S01]  /*ece0*/  LEA.HI.X R7, R162, R13, R7, 0x1, P3 ;  /* 0x0000000da2077211 */ /* 0x000fe200018f0c07 */
[----:B--2---:R-:W-:-:S05]  /*ecf0*/  HADD2.F32 R3, -RZ, R23.H0_H0 ;  /* 0x20000017ff037230 */ /* 0x004fca0000004100 */
[----:B------:R-:W-:-:S04]  /*ed00*/  FMUL R3, R3, R16 ;  /* 0x0000001003037220 */ /* 0x000fc80000400000 */
[----:B------:R-:W-:-:S05]  /*ed10*/  FFMA R3, R24, R2, R3 ;  /* 0x0000000218037223 */ /* 0x000fca0000000003 */
[----:B------:R-:W-:-:S05]  /*ed20*/  F2FP.F16.F32.PACK_AB R3, RZ, R3 ;  /* 0x00000003ff03723e */ /* 0x000fca00000000ff */
[----:B------:R0:W-:Y:S01]  /*ed30*/  @P4 STG.E.U16 desc[UR36][R8.64], R3 ;  /* 0x0000000308004986 */ /* 0x0001e2000c101524 */
[----:B------:R-:W-:Y:S05]  /*ed40*/  @!P2 BRA `(.L_x_283) ;  /* 0x000000000004a947 */ /* 0x000fea0003800000 */
[----:B------:R1:W5:Y:S02]  /*ed50*/  LDG.E.LTC128B.U16 R23, desc[UR36][R6.64+0x2] ;  /* 0x0000022406177981 */ /* 0x000364000c1e1520 */
.L_x_283:
[----:B------:R-:W-:Y:S05]  /*ed60*/  BSYNC B1 ;  /* 0x0000000000017941 */ /* 0x000fea0003800000 */
.L_x_282:
[----:B0----5:R-:W-:Y:S01]  /*ed70*/  HADD2.F32 R3, -RZ, R23.H0_H0 ;  /* 0x20000017ff037230 */ /* 0x021fe20000004100 */
[----:B------:R-:W-:Y:S01]  /*ed80*/  ISETP.GT.AND P1, PT, R17, 0x88, PT ;  /* 0x000000881100780c */ /* 0x000fe20003f24270 */
[----:B------:R-:W-:Y:S01]  /*ed90*/  IMAD.WIDE.U32 R14, R167, R14, R154 ;  /* 0x0000000ea70e7225 */ /* 0x000fe200078e009a */
[----:B------:R-:W-:Y:S03]  /*eda0*/  BSSY B1, `(.L_x_284) ;  /* 0x0000010000017945 */ /* 0x000fe60003800000 */
[----:B------:R-:W-:Y:S01]  /*edb0*/  FMUL R10, R3, R16 ;  /* 0x00000010030a7220 */ /* 0x000fe20000400000 */
[----:B------:R-:W-:Y:S01]  /*edc0*/  ISETP.GT.AND P3, PT, R0, RZ, P1 ;  /* 0x000000ff0000720c */ /* 0x000fe20000f64270 */
[----:B------:R-:W-:Y:S01]  /*edd0*/  IMAD.IADD R165, R165, 0x1, R15 ;  /* 0x00000001a5a57824 */ /* 0x000fe200078e020f */
[----:B------:R-:W-:Y:S01]  /*ede0*/  IADD3 R152, P4, R152, R14, RZ ;  /* 0x0000000e98987210 */ /* 0x000fe20007f9e0ff */
[----:B------:R-:W-:Y:S01]  /*edf0*/  FFMA R10, R25, R2, R10 ;  /* 0x00000002190a7223 */ /* 0x000fe2000000000a */
[----:B------:R-:W-:-:S02]  /*ee00*/  IADD3 R14, P5, R18, R14, RZ ;  /* 0x0000000e120e7210 */ /* 0x000fc40007fbe0ff */
[----:B------:R-:W-:Y:S02]  /*ee10*/  IADD3.X R20, R165, R21, RZ, P4, !PT ;  /* 0x00000015a5147210 */ /* 0x000fe400027fe4ff */
[----:B------:R-:W-:Y:S02]  /*ee20*/  F2FP.F16.F32.PACK_AB R3, RZ, R10 ;  /* 0x0000000aff03723e */ /* 0x000fe400000000ff */
[C---:B------:R-:W-:Y:S02]  /*ee30*/  LEA R10, P4, R152.reuse, R12, 0x1 ;  /* 0x0000000c980a7211 */ /* 0x040fe400078808ff */
[----:B------:R-:W-:Y:S02]  /*ee40*/  PRMT R17, R3, 0x7610, R17 ;  /* 0x0000761003117816 */ /* 0x000fe40000000011 */
[----:B------:R-:W-:Y:S02]  /*ee50*/  LEA.HI.X R11, R152, R13, R20, 0x1, P4 ;  /* 0x0000000d980b7211 */ /* 0x000fe400020f0c14 */
[----:B------:R-:W-:Y:S01]  /*ee60*/  PRMT R3, R23, 0x7610, R3 ;  /* 0x0000761017037816 */ /* 0x000fe20000000003 */
[----:B------:R0:W-:Y:S01]  /*ee70*/  @P2 STG.E.U16 desc[UR36][R8.64+0x2], R17 ;  /* 0x0000021108002986 */ /* 0x0001e2000c101524 */
[----:B------:R-:W-:Y:S05]  /*ee80*/  @!P3 BRA `(.L_x_285) ;  /* 0x000000000004b947 */ /* 0x000fea0003800000 */
[----:B------:R2:W5:Y:S02]  /*ee90*/  LDG.E.LTC128B.U16 R3, desc[UR36][R10.64] ;  /* 0x000000240a037981 */ /* 0x000564000c1e1520 */
.L_x_285:
[----:B------:R-:W-:Y:S05]  /*eea0*/  BSYNC B1 ;  /* 0x0000000000017941 */ /* 0x000fea0003800000 */
.L_x_284:
[----:B--2--5:R-:W-:Y:S01]  /*eeb0*/  HADD2.F32 R11, -RZ, R3.H0_H0 ;  /* 0x20000003ff0b7230 */ /* 0x024fe20000004100 */
[----:B------:R-:W-:Y:S01]  /*eec0*/  IADD3 R10, P2, R8, R158, RZ ;  /* 0x0000009e080a7210 */ /* 0x000fe20007f5e0ff */
[----:B------:R-:W-:Y:S01]  /*eed0*/  IMAD.X R15, R19, 0x1, R165, P5 ;  /* 0x00000001130f7824 */ /* 0x000fe200028e06a5 */
[----:B------:R-:W-:Y:S01]  /*eee0*/  ISETP.GT.AND P5, PT, R0, 0x1, P1 ;  /* 0x000000010000780c */ /* 0x000fe20000fa4270 */
[----:B------:R-:W-:Y:S01]  /*eef0*/  BSSY B1, `(.L_x_286) ;  /* 0x000000c000017945 */ /* 0x000fe20003800000 */
[----:B------:R-:W-:Y:S01]  /*ef00*/  FMUL R11, R11, R16 ;  /* 0x000000100b0b7220 */ /* 0x000fe20000400000 */
[----:B------:R-:W-:-:S04]  /*ef10*/  IMAD.WIDE.U32 R22, R22, UR43, R14 ;  /* 0x0000002b16167c25 */ /* 0x000fc8000f8e000e */
[----:B------:R-:W-:Y:S01]  /*ef20*/  FFMA R11, R26, R2, R11 ;  /* 0x000000021a0b7223 */ /* 0x000fe2000000000b */
[----:B------:R-:W-:Y:S01]  /*ef30*/  IMAD.IADD R157, R157, 0x1, R23 ;  /* 0x000000019d9d7824 */ /* 0x000fe200078e0217 */
[----:B------:R-:W-:-:S03]  /*ef40*/  LEA R12, P4, R22, R12, 0x1 ;  /* 0x0000000c160c7211 */ /* 0x000fc600078808ff */
[----:B------:R-:W-:Y:S02]  /*ef50*/  F2FP.F16.F32.PACK_AB R14, RZ, R11 ;  /* 0x0000000bff0e723e */ /* 0x000fe400000000ff */
[----:B------:R-:W-:Y:S02]  /*ef60*/  IADD3.X R11, R9, R156, RZ, P2, !PT ;  /* 0x0000009c090b7210 */ /* 0x000fe400017fe4ff */
[----:B------:R-:W-:-:S03]  /*ef70*/  LEA.HI.X R13, R22, R13, R157, 0x1, P4 ;  /* 0x0000000d160d7211 */ /* 0x000fc600020f0c9d */
[----:B------:R2:W-:Y:S01]  /*ef80*/  @P3 STG.E.U16 desc[UR36][R10.64], R14 ;  /* 0x0000000e0a003986 */ /* 0x0005e2000c101524 */
[----:B------:R-:W-:Y:S05]  /*ef90*/  @!P5 BRA `(.L_x_287) ;  /* 0x000000000004d947 */ /* 0x000fea0003800000 */
[----:B------:R3:W5:Y:S02]  /*efa0*/  LDG.E.LTC128B.U16 R3, desc[UR36][R12.64+0x2] ;  /* 0x000002240c037981 */ /* 0x000764000c1e1520 */
.L_x_287:
[----:B------:R-:W-:Y:S05]  /*efb0*/  BSYNC B1 ;  /* 0x0000000000017941 */ /* 0x000fea0003800000 */
.L_x_286:
[----:B-----5:R-:W-:Y:S01]  /*efc0*/  HADD2.F32 R15, -RZ, R3.H0_H0 ;  /* 0x20000003ff0f7230 */ /* 0x020fe20000004100 */
[----:B------:R-:W-:Y:S01]  /*efd0*/  ISETP.GT.AND P2, PT, R0, 0x8, P0 ;  /* 0x000000080000780c */ /* 0x000fe20000744270 */
[----:B------:R-:W-:Y:S03]  /*efe0*/  BSSY B1, `(.L_x_288) ;  /* 0x0000007000017945 */ /* 0x000fe60003800000 */
[----:B--2---:R-:W-:-:S04]  /*eff0*/  FMUL R14, R15, R16 ;  /* 0x000000100f0e7220 */ /* 0x004fc80000400000 */
[----:B------:R-:W-:-:S05]  /*f000*/  FFMA R14, R27, R2, R14 ;  /* 0x000000021b0e7223 */ /* 0x000fca000000000e */
[----:B------:R-:W-:-:S05]  /*f010*/  F2FP.F16.F32.PACK_AB R14, RZ, R14 ;  /* 0x0000000eff0e723e */ /* 0x000fca00000000ff */
[----:B------:R2:W-:Y:S01]  /*f020*/  @P5 STG.E.U16 desc[UR36][R10.64+0x2], R14 ;  /* 0x0000020e0a005986 */ /* 0x0005e2000c101524 */
[----:B------:R-:W-:Y:S05]  /*f030*/  @!P2 BRA `(.L_x_289) ;  /* 0x000000000004a947 */ /* 0x000fea0003800000 */
[----:B------:R4:W5:Y:S02]  /*f040*/  LDG.E.LTC128B.U16 R3, desc[UR36][R6.64+0x10] ;  /* 0x0000102406037981 */ /* 0x000964000c1e1520 */
.L_x_289:
[----:B------:R-:W-:Y:S05]  /*f050*/  BSYNC B1 ;  /* 0x0000000000017941 */ /* 0x000fea0003800000 */
.L_x_288:
[----:B--2--5:R-:W-:Y:S01]  /*f060*/  HADD2.F32 R11, -RZ, R3.H0_H0 ;  /* 0x20000003ff0b7230 */ /* 0x024fe20000004100 */
[----:B------:R-:W-:Y:S01]  /*f070*/  ISETP.GT.AND P3, PT, R0, 0x9, P0 ;  /* 0x000000090000780c */ /* 0x000fe20000764270 */
[----:B------:R-:W-:Y:S03]  /*f080*/  BSSY B1, `(.L_x_290) ;  /* 0x0000007000017945 */ /* 0x000fe60003800000 */
[----:B------:R-:W-:-:S04]  /*f090*/  FMUL R11, R11, R16 ;  /* 0x000000100b0b7220 */ /* 0x000fc80000400000 */
[----:B------:R-:W-:-:S05]  /*f0a0*/  FFMA R11, R28, R2, R11 ;  /* 0x000000021c0b7223 */ /* 0x000fca000000000b */
[----:B------:R-:W-:-:S05]  /*f0b0*/  F2FP.F16.F32.PACK_AB R11, RZ, R11 ;  /* 0x0000000bff0b723e */ /* 0x000fca00000000ff */
[----:B------:R2:W-:Y:S01]  /*f0c0*/  @P2 STG.E.U16 desc[UR36][R8.64+0x10], R11 ;  /* 0x0000100b08002986 */ /* 0x0005e2000c101524 */
[----:B------:R-:W-:Y:S05]  /*f0d0*/  @!P3 BRA `(.L_x_291) ;  /* 0x000000000004b947 */ /* 0x000fea0003800000 */
[----:B------:R0:W5:Y:S02]  /*f0e0*/  LDG.E.LTC128B.U16 R3, desc[UR36][R6.64+0x12] ;  /* 0x0000122406037981 */ /* 0x000164000c1e1520 */
.L_x_291:
[----:B------:R-:W-:Y:S05]  /*f0f0*/  BSYNC B1 ;  /* 0x0000000000017941 */ /* 0x000fea0003800000 */
.L_x_290:
        /* <DEDUP_REMOVED lines=9> */
.L_x_293:
[----:B------:R-:W-:Y:S05]  /*f190*/  BSYNC B1 ;  /* 0x0000000000017941 */ /* 0x000fea0003800000 */
.L_x_292:
[----:B-----5:R-:W-:Y:S01]  /*f1a0*/  HADD2.F32 R11, -RZ, R3.H0_H0 ;  /* 0x20000003ff0b7230 */ /* 0x020fe20000004100 */
[----:B--2---:R-:W-:Y:S01]  /*f1b0*/  IADD3 R10, P3, R158, R8, RZ ;  /* 0x000000089e0a7210 */ /* 0x004fe20007f7e0ff */
[----:B------:R-:W-:Y:S01]  /*f1c0*/  BSSY B1, `(.L_x_294) ;  /* 0x0000009000017945 */ /* 0x000fe20003800000 */
[----:B------:R-:W-:Y:S02]  /*f1d0*/  ISETP.GT.AND P2, PT, R0, 0x9, P1 ;  /* 0x000000090000780c */ /* 0x000fe40000f44270 */
[----:B------:R-:W-:-:S04]  /*f1e0*/  FMUL R11, R11, R16 ;  /* 0x000000100b0b7220 */ /* 0x000fc80000400000 */
[----:B------:R-:W-:-:S05]  /*f1f0*/  FFMA R11, R30, R2, R11 ;  /* 0x000000021e0b7223 */ /* 0x000fca000000000b */
[----:B------:R-:W-:Y:S01]  /*f200*/  F2FP.F16.F32.PACK_AB R14, RZ, R11 ;  /* 0x0000000bff0e723e */ /* 0x000fe200000000ff */
[----:B------:R-:W-:-:S05]  /*f210*/  IMAD.X R11, R156, 0x1, R9, P3 ;  /* 0x000000019c0b7824 */ /* 0x000fca00018e0609 */
[----:B------:R2:W-:Y:S01]  /*f220*/  @P4 STG.E.U16 desc[UR36][R10.64+0x10], R14 ;  /* 0x0000100e0a004986 */ /* 0x0005e2000c101524 */
[----:B------:R-:W-:Y:S05]  /*f230*/  @!P2 BRA `(.L_x_295) ;  /* 0x000000000004a947 */ /* 0x000fea0003800000 */
[----:B------:R0:W5:Y:S02]  /*f240*/  LDG.E.LTC128B.U16 R3, desc[UR36][R12.64+0x12] ;  /* 0x000012240c037981 */ /* 0x000164000c1e1520 */
.L_x_295:
[----:B------:R-:W-:Y:S05]  /*f250*/  BSYNC B1 ;  /* 0x0000000000017941 */ /* 0x000fea0003800000 */
.L_x_294:
[----:B--2--5:R-:W-:Y:S01]  /*f260*/  HADD2.F32 R11, -RZ, R3.H0_H0 ;  /* 0x20000003ff0b7230 */ /* 0x024fe20000004100 */
[----:B------:R-:W-:Y:S01]  /*f270*/  IADD3 R158, P3, P4, R158, R4, R159 ;  /* 0x000000049e9e7210 */ /* 0x000fe20007c7e09f */
[----:B------:R-:W-:Y:S01]  /*f280*/  BSSY B1, `(.L_x_296) ;  /* 0x0000009000017945 */ /* 0x000fe20003800000 */
[----:B------:R-:W-:Y:S02]  /*f290*/  ISETP.GT.AND P5, PT, R0, 0x10, P0 ;  /* 0x000000100000780c */ /* 0x000fe400007a4270 */
[----:B------:R-:W-:Y:S01]  /*f2a0*/  FMUL R10, R11, R16 ;  /* 0x000000100b0a7220 */ /* 0x000fe20000400000 */
[----:B------:R-:W-:-:S03]  /*f2b0*/  IADD3.X R159, R156, R5, R161, P3, P4 ;  /* 0x000000059c9f7210 */ /* 0x000fc60001fe84a1 */
[----:B------:R-:W-:-:S05]  /*f2c0*/  FFMA R10, R31, R2, R10 ;  /* 0x000000021f0a7223 */ /* 0x000fca000000000a */
[----:B------:R-:W-:-:S05]  /*f2d0*/  F2FP.F16.F32.PACK_AB R10, RZ, R10 ;  /* 0x0000000aff0a723e */ /* 0x000fca00000000ff */
[----:B------:R2:W-:Y:S01]  /*f2e0*/  @P2 STG.E.U16 desc[UR36][R158.64+0x12], R10 ;  /* 0x0000120a9e002986 */ /* 0x0005e2000c101524 */
[----:B------:R-:W-:Y:S05]  /*f2f0*/  @!P5 BRA `(.L_x_297) ;  /* 0x000000000004d947 */ /* 0x000fea0003800000 */
[----:B------:R0:W5:Y:S02]  /*f300*/  LDG.E.LTC128B.U16 R3, desc[UR36][R6.64+0x20] ;  /* 0x0000202406037981 */ /* 0x000164000c1e1520 */
.L_x_297:
[----:B------:R-:W-:Y:S05]  /*f310*/  BSYNC B1 ;  /* 0x0000000000017941 */ /* 0x000fea0003800000 */
.L_x_296:
[----:B-----5:R-:W-:Y:S01]  /*f320*/  HADD2.F32 R5, -RZ, R3.H0_H0 ;  /* 0x20000003ff057230 */ /* 0x020fe20000004100 */
        /* <DEDUP_REMOVED lines=8> */
.L_x_299:
[----:B------:R-:W-:Y:S05]  /*f3b0*/  BSYNC B1 ;  /* 0x0000000000017941 */ /* 0x000fea0003800000 */
.L_x_298:
[----:B0----5:R-:W-:Y:S01]  /*f3c0*/  HADD2.F32 R5, -RZ, R3.H0_H0 ;  /* 0x20000003ff057230 */ /* 0x021fe20000004100 */
        /* <DEDUP_REMOVED lines=8> */
.L_x_301:
[----:B------:R-:W-:Y:S05]  /*f450*/  BSYNC B1 ;  /* 0x0000000000017941 */ /* 0x000fea0003800000 */
.L_x_300:
[----:B-----5:R-:W-:Y:S01]  /*f460*/  HADD2.F32 R5, -RZ, R3.H0_H0 ;  /* 0x20000003ff057230 */ /* 0x020fe20000004100 */
[----:B------:R-:W-:Y:S01]  /*f470*/  ISETP.GT.AND P2, PT, R0, 0x11, P1 ;  /* 0x000000110000780c */ /* 0x000fe20000f44270 */
[----:B0-----:R-:W-:Y:S01]  /*f480*/  @P3 IMAD.MOV.U32 R4, RZ, RZ, R158 ;  /* 0x000000ffff043224 */ /* 0x001fe200078e009e */
[----:B------:R-:W-:Y:S02]  /*f490*/  BSSY B1, `(.L_x_302) ;  /* 0x0000009000017945 */ /* 0x000fe40003800000 */
[----:B------:R-:W-:-:S04]  /*f4a0*/  FMUL R5, R5, R16 ;  /* 0x0000001005057220 */ /* 0x000fc80000400000 */
[----:B------:R-:W-:-:S05]  /*f4b0*/  FFMA R5, R34, R2, R5 ;  /* 0x0000000222057223 */ /* 0x000fca0000000005 */
[----:B------:R-:W-:-:S04]  /*f4c0*/  F2FP.F16.F32.PACK_AB R5, RZ, R5 ;  /* 0x00000005ff05723e */ /* 0x000fc800000000ff */
[----:B--2---:R-:W-:Y:S02]  /*f4d0*/  PRMT R10, R5, 0x7610, R10 ;  /* 0x00007610050a7816 */ /* 0x004fe4000000000a */
[----:B------:R-:W-:-:S05]  /*f4e0*/  @P3 MOV R5, R159 ;  /* 0x0000009f00053202 */ /* 0x000fca0000000f00 */
[----:B------:R0:W-:Y:S01]  /*f4f0*/  @P3 STG.E.U16 desc[UR36][R4.64+0x20], R10 ;  /* 0x0000200a04003986 */ /* 0x0001e2000c101524 */
[----:B------:R-:W-:Y:S05]  /*f500*/  @!P2 BRA `(.L_x_303) ;  /* 0x000000000004a947 */ /* 0x000fea0003800000 */
[----:B------:R2:W5:Y:S02]  /*f510*/  LDG.E.LTC128B.U16 R3, desc[UR36][R12.64+0x22] ;  /* 0x000022240c037981 */ /* 0x000564000c1e1520 */
.L_x_303:
[----:B------:R-:W-:Y:S05]  /*f520*/  BSYNC B1 ;  /* 0x0000000000017941 */ /* 0x000fea0003800000 */
.L_x_302:
[----:B0----5:R-:W-:Y:S01]  /*f530*/  HADD2.F32 R5, -RZ, R3.H0_H0 ;  /* 0x20000003ff057230 */ /* 0x021fe20000004100 */
[----:B------:R-:W-:Y:S01]  /*f540*/  ISETP.GT.AND P3, PT, R0, 0x18, P0 ;  /* 0x000000180000780c */ /* 0x000fe20000764270 */
[----:B------:R-:W-:Y:S03]  /*f550*/  BSSY B1, `(.L_x_304) ;  /* 0x000000a000017945 */ /* 0x000fe60003800000 */
[----:B------:R-:W-:Y:S01]  /*f560*/  FMUL R4, R5, R16 ;  /* 0x0000001005047220 */ /* 0x000fe20000400000 */
[----:B------:R-:W-:-:S03]  /*f570*/  @P2 IMAD.MOV.U32 R5, RZ, RZ, R159 ;  /* 0x000000ffff052224 */ /* 0x000fc600078e009f */
[----:B------:R-:W-:-:S05]  /*f580*/  FFMA R4, R35, R2, R4 ;  /* 0x0000000223047223 */ /* 0x000fca0000000004 */
[----:B------:R-:W-:-:S04]  /*f590*/  F2FP.F16.F32.PACK_AB R4, RZ, R4 ;  /* 0x00000004ff04723e */ /* 0x000fc800000000ff */
[----:B------:R-:W-:Y:S01]  /*f5a0*/  PRMT R10, R4, 0x7610, R10 ;  /* 0x00007610040a7816 */ /* 0x000fe2000000000a */
[----:B------:R-:W-:-:S05]  /*f5b0*/  @P2 IMAD.MOV.U32 R4, RZ, RZ, R158 ;  /* 0x000000ffff042224 */ /* 0x000fca00078e009e */
[----:B------:R0:W-:Y:S01]  /*f5c0*/  @P2 STG.E.U16 desc[UR36][R4.64+0x22], R10 ;  /* 0x0000220a04002986 */ /* 0x0001e2000c101524 */
[----:B------:R-:W-:Y:S05]  /*f5d0*/  @!P3 BRA `(.L_x_305) ;  /* 0x000000000004b947 */ /* 0x000fea0003800000 */
[----:B------:R0:W5:Y:S02]  /*f5e0*/  LDG.E.LTC128B.U16 R3, desc[UR36][R6.64+0x30] ;  /* 0x0000302406037981 */ /* 0x000164000c1e1520 */
.L_x_305:
[----:B------:R-:W-:Y:S05]  /*f5f0*/  BSYNC B1 ;  /* 0x0000000000017941 */ /* 0x000fea0003800000 */
.L_x_304:
        /* <DEDUP_REMOVED lines=9> */
.L_x_307:
[----:B------:R-:W-:Y:S05]  /*f690*/  BSYNC B1 ;  /* 0x0000000000017941 */ /* 0x000fea0003800000 */
.L_x_306:
        /* <DEDUP_REMOVED lines=9> */
.L_x_309:
[----:B------:R-:W-:Y:S05]  /*f730*/  BSYNC B1 ;  /* 0x0000000000017941 */ /* 0x000fea0003800000 */
.L_x_308:
[----:B-----5:R-:W-:Y:S01]  /*f740*/  HADD2.F32 R5, -RZ, R3.H0_H0 ;  /* 0x20000003ff057230 */ /* 0x020fe20000004100 */
[----:B0-----:R-:W-:Y:S01]  /*f750*/  @P3 MOV R4, R158 ;  /* 0x0000009e00043202 */ /* 0x001fe20000000f00 */
[----:B------:R-:W-:Y:S01]  /*f760*/  BSSY B1, `(.L_x_310) ;  /* 0x000000a000017945 */ /* 0x000fe20003800000 */
[----:B------:R-:W-:Y:S02]  /*f770*/  ISETP.GT.AND P2, PT, R0, 0x19, P1 ;  /* 0x000000190000780c */ /* 0x000fe40000f44270 */
[----:B------:R-:W-:-:S04]  /*f780*/  FMUL R5, R5, R16 ;  /* 0x0000001005057220 */ /* 0x000fc80000400000 */
[----:B------:R-:W-:-:S05]  /*f790*/  FFMA R5, R38, R2, R5 ;  /* 0x0000000226057223 */ /* 0x000fca0000000005 */
[----:B------:R-:W-:-:S04]  /*f7a0*/  F2FP.F16.F32.PACK_AB R5, RZ, R5 ;  /* 0x00000005ff05723e */ /* 0x000fc800000000ff */
[----:B------:R-:W-:Y:S01]  /*f7b0*/  PRMT R10, R5, 0x7610, R10 ;  /* 0x00007610050a7816 */ /* 0x000fe2000000000a */
[----:B------:R-:W-:-:S05]  /*f7c0*/  @P3 IMAD.MOV.U32 R5, RZ, RZ, R159 ;  /* 0x000000ffff053224 */ /* 0x000fca00078e009f */
[----:B------:R0:W-:Y:S01]  /*f7d0*/  @P3 STG.E.U16 desc[UR36][R4.64+0x30], R10 ;  /* 0x0000300a04003986 */ /* 0x0001e2000c101524 */
[----:B------:R-:W-:Y:S05]  /*f7e0*/  @!P2 BRA `(.L_x_311) ;  /* 0x000000000004a947 */ /* 0x000fea0003800000 */
[----:B------:R0:W5:Y:S02]  /*f7f0*/  LDG.E.LTC128B.U16 R3, desc[UR36][R12.64+0x32] ;  /* 0x000032240c037981 */ /* 0x000164000c1e1520 */
.L_x_311:
[----:B------:R-:W-:Y:S05]  /*f800*/  BSYNC B1 ;  /* 0x0000000000017941 */ /* 0x000fea0003800000 */
.L_x_310:
[----:B0----5:R-:W-:Y:S01]  /*f810*/  HADD2.F32 R5, -RZ, R3.H0_H0 ;  /* 0x20000003ff057230 */ /* 0x021fe20000004100 */
[----:B------:R-:W-:Y:S01]  /*f820*/  ISETP.GT.AND P3, PT, R0, 0x20, P0 ;  /* 0x000000200000780c */ /* 0x000fe20000764270 */
[----:B------:R-:W-:Y:S03]  /*f830*/  BSSY B1, `(.L_x_312) ;  /* 0x000000a000017945 */ /* 0x000fe60003800000 */
[----:B------:R-:W-:Y:S01]  /*f840*/  FMUL R4, R5, R16 ;  /* 0x0000001005047220 */ /* 0x000fe20000400000 */
[----:B------:R-:W-:-:S03]  /*f850*/  @P2 MOV R5, R159 ;  /* 0x0000009f00052202 */ /* 0x000fc60000000f00 */
[----:B------:R-:W-:-:S05]  /*f860*/  FFMA R4, R39, R2, R4 ;  /* 0x0000000227047223 */ /* 0x000fca0000000004 */
[----:B------:R-:W-:-:S04]  /*f870*/  F2FP.F16.F32.PACK_AB R4, RZ, R4 ;  /* 0x00000004ff04723e */ /* 0x000fc800000000ff */
[----:B------:R-:W-:Y:S01]  /*f880*/  PRMT R10, R4, 0x7610, R10 ;  /* 0x00007610040a7816 */ /* 0x000fe2000000000a */
[----:B------:R-:W-:-:S05]  /*f890*/  @P2 IMAD.MOV.U32 R4, RZ, RZ, R158 ;  /* 0x000000ffff042224 */ /* 0x000fca00078e009e */
[----:B------:R0:W-:Y:S01]  /*f8a0*/  @P2 STG.E.U16 desc[UR36][R4.64+0x32], R10 ;  /* 0x0000320a04002986 */ /* 0x0001e2000c101524 */
[----:B------:R-:W-:Y:S05]  /*f8b0*/  @!P3 BRA `(.L_x_313) ;  /* 0x000000000004b947 */ /* 0x000fea0003800000 */
[----:B------:R0:W5:Y:S02]  /*f8c0*/  LDG.E.LTC128B.U16 R3, desc[UR36][R6.64+0x40] ;  /* 0x0000402406037981 */ /* 0x000164000c1e1520 */
.L_x_313:
[----:B------:R-:W-:Y:S05]  /*f8d0*/  BSYNC B1 ;  /* 0x0000000000017941 */ /* 0x000fea0003800000 */
.L_x_312:
        /* <DEDUP_REMOVED lines=9> */
.L_x_315:
[----:B------:R-:W-:Y:S05]  /*f970*/  BSYNC B1 ;  /* 0x0000000000017941 */ /* 0x000fea0003800000 */
.L_x_314:
        /* <DEDUP_REMOVED lines=9> */
.L_x_317:
[----:B------:R-:W-:Y:S05]  /*fa10*/  BSYNC B1 ;  /* 0x0000000000017941 */ /* 0x000fea0003800000 */
.L_x_316:
[----:B-----5:R-:W-:Y:S01]  /*fa20*/  HADD2.F32 R5, -RZ, R3.H0_H0 ;  /* 0x20000003ff057230 */ /* 0x020fe20000004100 */
[----:B------:R-:W-:Y:S01]  /*fa30*/  ISETP.GT.AND P2, PT, R0, 0x21, P1 ;  /* 0x000000210000780c */ /* 0x000fe20000f44270 */
[----:B0-----:R-:W-:Y:S01]  /*fa40*/  @P3 IMAD.MOV.U32 R4, RZ, RZ, R158 ;  /* 0x000000ffff043224 */ /* 0x001fe200078e009e */
[----:B------:R-:W-:Y:S02]  /*fa50*/  BSSY B1, `(.L_x_318) ;  /* 0x0000009000017945 */ /* 0x000fe40003800000 */
        /* <DEDUP_REMOVED lines=8> */
.L_x_319:
[----:B------:R-:W-:Y:S05]  /*fae0*/  BSYNC B1 ;  /* 0x0000000000017941 */ /* 0x000fea0003800000 */
.L_x_318:
[----:B0----5:R-:W-:Y:S01]  /*faf0*/  HADD2.F32 R5, -RZ, R3.H0_H0 ;  /* 0x20000003ff057230 */ /* 0x021fe20000004100 */
[----:B------:R-:W-:Y:S01]  /*fb00*/  ISETP.GT.AND P3, PT, R0, 0x28, P0 ;  /* 0x000000280000780c */ /* 0x000fe20000764270 */
[----:B------:R-:W-:Y:S03]  /*fb10*/  BSSY B1, `(.L_x_320) ;  /* 0x000000a000017945 */ /* 0x000fe60003800000 */
[----:B------:R-:W-:Y:S01]  /*fb20*/  FMUL R4, R5, R16 ;  /* 0x0000001005047220 */ /* 0x000fe20000400000 */
[----:B------:R-:W-:-:S03]  /*fb30*/  @P2 IMAD.MOV.U32 R5, RZ, RZ, R159 ;  /* 0x000000ffff052224 */ /* 0x000fc600078e009f */
[----:B------:R-:W-:-:S05]  /*fb40*/  FFMA R4, R43, R2, R4 ;  /* 0x000000022b047223 */ /* 0x000fca0000000004 */
[----:B------:R-:W-:-:S04]  /*fb50*/  F2FP.F16.F32.PACK_AB R4, RZ, R4 ;  /* 0x00000004ff04723e */ /* 0x000fc800000000ff */
[----:B------:R-:W-:Y:S02]  /*fb60*/  PRMT R10, R4, 0x7610, R10 ;  /* 0x00007610040a7816 */ /* 0x000fe4000000000a */
[----:B------:R-:W-:-:S05]  /*fb70*/  @P2 MOV R4, R158 ;  /* 0x0000009e00042202 */ /* 0x000fca0000000f00 */
[----:B------:R0:W-:Y:S01]  /*fb80*/  @P2 STG.E.U16 desc[UR36][R4.64+0x42], R10 ;  /* 0x0000420a04002986 */ /* 0x0001e2000c101524 */
[----:B------:R-:W-:Y:S05]  /*fb90*/  @!P3 BRA `(.L_x_321) ;  /* 0x000000000004b947 */ /* 0x000fea0003800000 */
[----:B------:R0:W5:Y:S02]  /*fba0*/  LDG.E.LTC128B.U16 R3, desc[UR36][R6.64+0x50] ;  /* 0x0000502406037981 */ /* 0x000164000c1e1520 */
.L_x_321:
[----:B------:R-:W-:Y:S05]  /*fbb0*/  BSYNC B1 ;  /* 0x0000000000017941 */ /* 0x000fea0003800000 */
.L_x_320:
        /* <DEDUP_REMOVED lines=9> */
.L_x_323:
[----:B------:R-:W-:Y:S05]  /*fc50*/  BSYNC B1 ;  /* 0x0000000000017941 */ /* 0x000fea0003800000 */
.L_x_322:
        /* <DEDUP_REMOVED lines=9> */
.L_x_325:
[----:B------:R-:W-:Y:S05]  /*fcf0*/  BSYNC B1 ;  /* 0x0000000000017941 */ /* 0x000fea0003800000 */
.L_x_324:
[----:B-----5:R-:W-:Y:S01]  /*fd00*/  HADD2.F32 R5, -RZ, R3.H0_H0 ;  /* 0x20000003ff057230 */ /* 0x020fe20000004100 */
[----:B------:R-:W-:Y:S01]  /*fd10*/  ISETP.GT.AND P2, PT, R0, 0x29, P1 ;  /* 0x000000290000780c */ /* 0x000fe20000f44270 */
[----:B0-----:R-:W-:Y:S01]  /*fd20*/  @P3 IMAD.MOV.U32 R4, RZ, RZ, R158 ;  /* 0x000000ffff043224 */ /* 0x001fe200078e009e */
[----:B------:R-:W-:Y:S02]  /*fd30*/  BSSY B1, `(.L_x_326) ;  /* 0x0000009000017945 */ /* 0x000fe40003800000 */
[----:B------:R-:W-:-:S04]  /*fd40*/  FMUL R5, R5, R16 ;  /* 0x0000001005057220 */ /* 0x000fc80000400000 */
[----:B------:R-:W-:-:S05]  /*fd50*/  FFMA R5, R46, R2, R5 ;  /* 0x000000022e057223 */ /* 0x000fca0000000005 */
[----:B------:R-:W-:-:S04]  /*fd60*/  F2FP.F16.F32.PACK_AB R5, RZ, R5 ;  /* 0x00000005ff05723e */ /* 0x000fc800000000ff */
[----:B------:R-:W-:Y:S02]  /*fd70*/  PRMT R10, R5, 0x7610, R10 ;  /* 0x00007610050a7816 */ /* 0x000fe4000000000a */
[----:B------:R-:W-:-:S05]  /*fd80*/  @P3 MOV R5, R159 ;  /* 0x0000009f00053202 */ /* 0x000fca0000000f00 */
[----:B------:R0:W-:Y:S01]  /*fd90*/  @P3 STG.E.U16 desc[UR36][R4.64+0x50], R10 ;  /* 0x0000500a04003986 */ /* 0x0001e2000c101524 */
[----:B------:R-:W-:Y:S05]  /*fda0*/  @!P2 BRA `(.L_x_327) ;  /* 0x000000000004a947 */ /* 0x000fea0003800000 */
[----:B------:R0:W5:Y:S02]  /*fdb0*/  LDG.E.LTC128B.U16 R3, desc[UR36][R12.64+0x52] ;  /* 0x000052240c037981 */ /* 0x000164000c1e1520 */
.L_x_327:
[----:B------:R-:W-:Y:S05]  /*fdc0*/  BSYNC B1 ;  /* 0x0000000000017941 */ /* 0x000fea0003800000 */
.L_x_326:
        /* <DEDUP_REMOVED lines=12> */
.L_x_329:
[----:B------:R-:W-:Y:S05]  /*fe90*/  BSYNC B1 ;  /* 0x0000000000017941 */ /* 0x000fea0003800000 */
.L_x_328:
        /* <DEDUP_REMOVED lines=9> */
.L_x_331:
[----:B------:R-:W-:Y:S05]  /*ff30*/  BSYNC B1 ;  /* 0x0000000000017941 */ /* 0x000fea0003800000 */
.L_x_330:
        /* <DEDUP_REMOVED lines=9> */
.L_x_333:
[----:B------:R-:W-:Y:S05]  /*ffd0*/  BSYNC B1 ;  /* 0x0000000000017941 */ /* 0x000fea0003800000 */
.L_x_332:
        /* <DEDUP_REMOVED lines=12> */
.L_x_335:
[----:B------:R-:W-:Y:S05]  /*100a0*/  BSYNC B1 ;  /* 0x0000000000017941 */ /* 0x000fea0003800000 */
.L_x_334:
        /* <DEDUP_REMOVED lines=12> */
.L_x_337:
[----:B------:R-:W-:Y:S05]  /*10170*/  BSYNC B1 ;  /* 0x0000000000017941 */ /* 0x000fea0003800000 */
.L_x_336:
        /* <DEDUP_REMOVED lines=9> */
.L_x_339:
[----:B------:R-:W-:Y:S05]  /*10210*/  BSYNC B1 ;  /* 0x0000000000017941 */ /* 0x000fea0003800000 */
.L_x_338:
        /* <DEDUP_REMOVED lines=9> */
.L_x_341:
[----:B------:R-:W-:Y:S05]  /*102b0*/  BSYNC B1 ;  /* 0x0000000000017941 */ /* 0x000fea0003800000 */
.L_x_340:
        /* <DEDUP_REMOVED lines=12> */
.L_x_343:
[----:B------:R-:W-:Y:S05]  /*10380*/  BSYNC B1 ;  /* 0x0000000000017941 */ /* 0x000fea0003800000 */
.L_x_342:
        /* <DEDUP_REMOVED lines=12> */
.L_x_345:
[----:B------:R-:W-:Y:S05]  /*10450*/  BSYNC B1 ;  /* 0x0000000000017941 */ /* 0x000fea0003800000 */
.L_x_344:
        /* <DEDUP_REMOVED lines=9> */
.L_x_347:
[----:B------:R-:W-:Y:S05]  /*104f0*/  BSYNC B1 ;  /* 0x0000000000017941 */ /* 0x000fea0003800000 */
.L_x_346:
        /* <DEDUP_REMOVED lines=9> */
.L_x_349:
[----:B------:R-:W-:Y:S05]  /*10590*/  BSYNC B1 ;  /* 0x0000000000017941 */ /* 0x000fea0003800000 */
.L_x_348:
        /* <DEDUP_REMOVED lines=12> */
.L_x_351:
[----:B------:R-:W-:Y:S05]  /*10660*/  BSYNC B1 ;  /* 0x0000000000017941 */ /* 0x000fea0003800000 */
.L_x_350:
        /* <DEDUP_REMOVED lines=12> */
.L_x_353:
[----:B------:R-:W-:Y:S05]  /*10730*/  BSYNC B1 ;  /* 0x0000000000017941 */ /* 0x000fea0003800000 */
.L_x_352:
        /* <DEDUP_REMOVED lines=9> */
.L_x_355:
[----:B------:R-:W-:Y:S05]  /*107d0*/  BSYNC B1 ;  /* 0x0000000000017941 */ /* 0x000fea0003800000 */
.L_x_354:
        /* <DEDUP_REMOVED lines=9> */
.L_x_357:
[----:B------:R-:W-:Y:S05]  /*10870*/  BSYNC B1 ;  /* 0x0000000000017941 */ /* 0x000fea0003800000 */
.L_x_356:
        /* <DEDUP_REMOVED lines=12> */
.L_x_359:
[----:B------:R-:W-:Y:S05]  /*10940*/  BSYNC B1 ;  /* 0x0000000000017941 */ /* 0x000fea0003800000 */
.L_x_358:
        /* <DEDUP_REMOVED lines=12> */
.L_x_361:
[----:B------:R-:W-:Y:S05]  /*10a10*/  BSYNC B1 ;  /* 0x0000000000017941 */ /* 0x000fea0003800000 */
.L_x_360:
        /* <DEDUP_REMOVED lines=9> */
.L_x_363:
[----:B------:R-:W-:Y:S05]  /*10ab0*/  BSYNC B1 ;  /* 0x0000000000017941 */ /* 0x000fea0003800000 */
.L_x_362:
        /* <DEDUP_REMOVED lines=9> */
.L_x_365:
[----:B------:R-:W-:Y:S05]  /*10b50*/  BSYNC B1 ;  /* 0x0000000000017941 */ /* 0x000fea0003800000 */
.L_x_364:
        /* <DEDUP_REMOVED lines=12> */
.L_x_367:
[----:B------:R-:W-:Y:S05]  /*10c20*/  BSYNC B1 ;  /* 0x0000000000017941 */ /* 0x000fea0003800000 */
.L_x_366:
        /* <DEDUP_REMOVED lines=12> */
.L_x_369:
[----:B------:R-:W-:Y:S05]  /*10cf0*/  BSYNC B1 ;  /* 0x0000000000017941 */ /* 0x000fea0003800000 */
.L_x_368:
        /* <DEDUP_REMOVED lines=9> */
.L_x_371:
[----:B------:R-:W-:Y:S05]  /*10d90*/  BSYNC B1 ;  /* 0x0000000000017941 */ /* 0x000fea0003800000 */
.L_x_370:
        /* <DEDUP_REMOVED lines=9> */
.L_x_373:
[----:B------:R-:W-:Y:S05]  /*10e30*/  BSYNC B1 ;  /* 0x0000000000017941 */ /* 0x000fea0003800000 */
.L_x_372:
        /* <DEDUP_REMOVED lines=12> */
.L_x_375:
[----:B------:R-:W-:Y:S05]  /*10f00*/  BSYNC B1 ;  /* 0x0000000000017941 */ /* 0x000fea0003800000 */
.L_x_374:
        /* <DEDUP_REMOVED lines=12> */
.L_x_377:
[----:B------:R-:W-:Y:S05]  /*10fd0*/  BSYNC B1 ;  /* 0x0000000000017941 */ /* 0x000fea0003800000 */
.L_x_376:
        /* <DEDUP_REMOVED lines=9> */
.L_x_379:
[----:B------:R-:W-:Y:S05]  /*11070*/  BSYNC B1 ;  /* 0x0000000000017941 */ /* 0x000fea0003800000 */
.L_x_378:
        /* <DEDUP_REMOVED lines=9> */
.L_x_381:
[----:B------:R-:W-:Y:S05]  /*11110*/  BSYNC B1 ;  /* 0x0000000000017941 */ /* 0x000fea0003800000 */
.L_x_380:
        /* <DEDUP_REMOVED lines=12> */
.L_x_383:
[----:B------:R-:W-:Y:S05]  /*111e0*/  BSYNC B1 ;  /* 0x0000000000017941 */ /* 0x000fea0003800000 */
.L_x_382:
        /* <DEDUP_REMOVED lines=12> */
.L_x_385:
[----:B------:R-:W-:Y:S05]  /*112b0*/  BSYNC B1 ;  /* 0x0000000000017941 */ /* 0x000fea0003800000 */
.L_x_384:
        /* <DEDUP_REMOVED lines=9> */
.L_x_387:
[----:B------:R-:W-:Y:S05]  /*11350*/  BSYNC B1 ;  /* 0x0000000000017941 */ /* 0x000fea0003800000 */
.L_x_386:
        /* <DEDUP_REMOVED lines=9> */
.L_x_389:
[----:B------:R-:W-:Y:S05]  /*113f0*/  BSYNC B1 ;  /* 0x0000000000017941 */ /* 0x000fea0003800000 */
.L_x_388:
        /* <DEDUP_REMOVED lines=12> */
.L_x_391:
[----:B------:R-:W-:Y:S05]  /*114c0*/  BSYNC B1 ;  /* 0x0000000000017941 */ /* 0x000fea0003800000 */
.L_x_390:
        /* <DEDUP_REMOVED lines=12> */
.L_x_393:
[----:B------:R-:W-:Y:S05]  /*11590*/  BSYNC B1 ;  /* 0x0000000000017941 */ /* 0x000fea0003800000 */
.L_x_392:
        /* <DEDUP_REMOVED lines=9> */
.L_x_395:
[----:B------:R-:W-:Y:S05]  /*11630*/  BSYNC B1 ;  /* 0x0000000000017941 */ /* 0x000fea0003800000 */
.L_x_394:
        /* <DEDUP_REMOVED lines=9> */
.L_x_397:
[----:B------:R-:W-:Y:S05]  /*116d0*/  BSYNC B1 ;  /* 0x0000000000017941 */ /* 0x000fea0003800000 */
.L_x_396:
        /* <DEDUP_REMOVED lines=12> */
.L_x_399:
[----:B------:R-:W-:Y:S05]  /*117a0*/  BSYNC B1 ;  /* 0x0000000000017941 */ /* 0x000fea0003800000 */
.L_x_398:
        /* <DEDUP_REMOVED lines=12> */
.L_x_401:
[----:B------:R-:W-:Y:S05]  /*11870*/  BSYNC B1 ;  /* 0x0000000000017941 */ /* 0x000fea0003800000 */
.L_x_400:
        /* <DEDUP_REMOVED lines=9> */
.L_x_403:
[----:B------:R-:W-:Y:S05]  /*11910*/  BSYNC B1 ;  /* 0x0000000000017941 */ /* 0x000fea0003800000 */
.L_x_402:
        /* <DEDUP_REMOVED lines=9> */
.L_x_405:
[----:B------:R-:W-:Y:S05]  /*119b0*/  BSYNC B1 ;  /* 0x0000000000017941 */ /* 0x000fea0003800000 */
.L_x_404:
        /* <DEDUP_REMOVED lines=12> */
.L_x_407:
[----:B------:R-:W-:Y:S05]  /*11a80*/  BSYNC B1 ;  /* 0x0000000000017941 */ /* 0x000fea0003800000 */
.L_x_406:
        /* <DEDUP_REMOVED lines=12> */
.L_x_409:
[----:B------:R-:W-:Y:S05]  /*11b50*/  BSYNC B1 ;  /* 0x0000000000017941 */ /* 0x000fea0003800000 */
.L_x_408:
        /* <DEDUP_REMOVED lines=9> */
.L_x_411:
[----:B------:R-:W-:Y:S05]  /*11bf0*/  BSYNC B1 ;  /* 0x0000000000017941 */ /* 0x000fea0003800000 */
.L_x_410:
        /* <DEDUP_REMOVED lines=9> */
.L_x_413:
[----:B------:R-:W-:Y:S05]  /*11c90*/  BSYNC B1 ;  /* 0x0000000000017941 */ /* 0x000fea0003800000 */
.L_x_412:
        /* <DEDUP_REMOVED lines=12> */
.L_x_415:
[----:B------:R-:W-:Y:S05]  /*11d60*/  BSYNC B1 ;  /* 0x0000000000017941 */ /* 0x000fea0003800000 */
.L_x_414:
        /* <DEDUP_REMOVED lines=12> */
.L_x_417:
[----:B------:R-:W-:Y:S05]  /*11e30*/  BSYNC B1 ;  /* 0x0000000000017941 */ /* 0x000fea0003800000 */
.L_x_416:
        /* <DEDUP_REMOVED lines=9> */
.L_x_419:
[----:B------:R-:W-:Y:S05]  /*11ed0*/  BSYNC B1 ;  /* 0x0000000000017941 */ /* 0x000fea0003800000 */
.L_x_418:
        /* <DEDUP_REMOVED lines=9> */
.L_x_421:
[----:B------:R-:W-:Y:S05]  /*11f70*/  BSYNC B1 ;  /* 0x0000000000017941 */ /* 0x000fea0003800000 */
.L_x_420:
        /* <DEDUP_REMOVED lines=12> */
.L_x_423:
[----:B------:R-:W-:Y:S05]  /*12040*/  BSYNC B1 ;  /* 0x0000000000017941 */ /* 0x000fea0003800000 */
.L_x_422:
        /* <DEDUP_REMOVED lines=12> */
.L_x_425:
[----:B------:R-:W-:Y:S05]  /*12110*/  BSYNC B1 ;  /* 0x0000000000017941 */ /* 0x000fea0003800000 */
.L_x_424:
        /* <DEDUP_REMOVED lines=9> */
.L_x_427:
[----:B------:R-:W-:Y:S05]  /*121b0*/  BSYNC B1 ;  /* 0x0000000000017941 */ /* 0x000fea0003800000 */
.L_x_426:
        /* <DEDUP_REMOVED lines=9> */
.L_x_429:
[----:B------:R-:W-:Y:S05]  /*12250*/  BSYNC B1 ;  /* 0x0000000000017941 */ /* 0x000fea0003800000 */
.L_x_428:
        /* <DEDUP_REMOVED lines=12> */
.L_x_431:
[----:B------:R-:W-:Y:S05]  /*12320*/  BSYNC B1 ;  /* 0x0000000000017941 */ /* 0x000fea0003800000 */
.L_x_430:
        /* <DEDUP_REMOVED lines=12> */
.L_x_433:
[----:B------:R-:W-:Y:S05]  /*123f0*/  BSYNC B1 ;  /* 0x0000000000017941 */ /* 0x000fea0003800000 */
.L_x_432:
        /* <DEDUP_REMOVED lines=9> */
.L_x_435:
[----:B------:R-:W-:Y:S05]  /*12490*/  BSYNC B1 ;  /* 0x0000000000017941 */ /* 0x000fea0003800000 */
.L_x_434:
        /* <DEDUP_REMOVED lines=9> */
.L_x_437:
[----:B------:R-:W-:Y:S05]  /*12530*/  BSYNC B1 ;  /* 0x0000000000017941 */ /* 0x000fea0003800000 */
.L_x_436:
        /* <DEDUP_REMOVED lines=12> */
.L_x_439:
[----:B------:R-:W-:Y:S05]  /*12600*/  BSYNC B1 ;  /* 0x0000000000017941 */ /* 0x000fea0003800000 */
.L_x_438:
        /* <DEDUP_REMOVED lines=12> */
.L_x_441:
[----:B------:R-:W-:Y:S05]  /*126d0*/  BSYNC B1 ;  /* 0x0000000000017941 */ /* 0x000fea0003800000 */
.L_x_440:
        /* <DEDUP_REMOVED lines=9> */
.L_x_443:
[----:B------:R-:W-:Y:S05]  /*12770*/  BSYNC B1 ;  /* 0x0000000000017941 */ /* 0x000fea0003800000 */
.L_x_442:
        /* <DEDUP_REMOVED lines=9> */
.L_x_445:
[----:B------:R-:W-:Y:S05]  /*12810*/  BSYNC B1 ;  /* 0x0000000000017941 */ /* 0x000fea0003800000 */
.L_x_444:
        /* <DEDUP_REMOVED lines=12> */
.L_x_447:
[----:B------:R-:W-:Y:S05]  /*128e0*/  BSYNC B1 ;  /* 0x0000000000017941 */ /* 0x000fea0003800000 */
.L_x_446:
        /* <DEDUP_REMOVED lines=12> */
.L_x_449:
[----:B------:R-:W-:Y:S05]  /*129b0*/  BSYNC B1 ;  /* 0x0000000000017941 */ /* 0x000fea0003800000 */
.L_x_448:
        /* <DEDUP_REMOVED lines=9> */
.L_x_451:
[----:B------:R-:W-:Y:S05]  /*12a50*/  BSYNC B1 ;  /* 0x0000000000017941 */ /* 0x000fea0003800000 */
.L_x_450:
        /* <DEDUP_REMOVED lines=9> */
.L_x_453:
[----:B------:R-:W-:Y:S05]  /*12af0*/  BSYNC B1 ;  /* 0x0000000000017941 */ /* 0x000fea0003800000 */
.L_x_452:
        /* <DEDUP_REMOVED lines=12> */
.L_x_455:
[----:B------:R-:W-:Y:S05]  /*12bc0*/  BSYNC B1 ;  /* 0x0000000000017941 */ /* 0x000fea0003800000 */
.L_x_454:
        /* <DEDUP_REMOVED lines=12> */
.L_x_457:
[----:B------:R-:W-:Y:S05]  /*12c90*/  BSYNC B1 ;  /* 0x0000000000017941 */ /* 0x000fea0003800000 */
.L_x_456:
        /* <DEDUP_REMOVED lines=9> */
.L_x_459:
[----:B------:R-:W-:Y:S05]  /*12d30*/  BSYNC B1 ;  /* 0x0000000000017941 */ /* 0x000fea0003800000 */
.L_x_458:
        /* <DEDUP_REMOVED lines=9> */
.L_x_461:
[----:B------:R-:W-:Y:S05]  /*12dd0*/  BSYNC B1 ;  /* 0x0000000000017941 */ /* 0x000fea0003800000 */
.L_x_460:
        /* <DEDUP_REMOVED lines=12> */
.L_x_463:
[----:B------:R-:W-:Y:S05]  /*12ea0*/  BSYNC B1 ;  /* 0x0000000000017941 */ /* 0x000fea0003800000 */
.L_x_462:
        /* <DEDUP_REMOVED lines=12> */
.L_x_465:
[----:B------:R-:W-:Y:S05]  /*12f70*/  BSYNC B1 ;  /* 0x0000000000017941 */ /* 0x000fea0003800000 */
.L_x_464:
        /* <DEDUP_REMOVED lines=9> */
.L_x_467:
[----:B------:R-:W-:Y:S05]  /*13010*/  BSYNC B1 ;  /* 0x0000000000017941 */ /* 0x000fea0003800000 */
.L_x_466:
        /* <DEDUP_REMOVED lines=9> */
.L_x_469:
[----:B------:R-:W-:Y:S05]  /*130b0*/  BSYNC B1 ;  /* 0x0000000000017941 */ /* 0x000fea0003800000 */
.L_x_468:
        /* <DEDUP_REMOVED lines=12> */
.L_x_471:
[----:B------:R-:W-:Y:S05]  /*13180*/  BSYNC B1 ;  /* 0x0000000000017941 */ /* 0x000fea0003800000 */
.L_x_470:
        /* <DEDUP_REMOVED lines=12> */
.L_x_473:
[----:B------:R-:W-:Y:S05]  /*13250*/  BSYNC B1 ;  /* 0x0000000000017941 */ /* 0x000fea0003800000 */
.L_x_472:
        /* <DEDUP_REMOVED lines=9> */
.L_x_475:
[----:B------:R-:W-:Y:S05]  /*132f0*/  BSYNC B1 ;  /* 0x0000000000017941 */ /* 0x000fea0003800000 */
.L_x_474:
        /* <DEDUP_REMOVED lines=9> */
.L_x_477:
[----:B------:R-:W-:Y:S05]  /*13390*/  BSYNC B1 ;  /* 0x0000000000017941 */ /* 0x000fea0003800000 */
.L_x_476:
        /* <DEDUP_REMOVED lines=12> */
.L_x_479:
[----:B------:R-:W-:Y:S05]  /*13460*/  BSYNC B1 ;  /* 0x0000000000017941 */ /* 0x000fea0003800000 */
.L_x_478:
        /* <DEDUP_REMOVED lines=12> */
.L_x_481:
[----:B------:R-:W-:Y:S05]  /*13530*/  BSYNC B1 ;  /* 0x0000000000017941 */ /* 0x000fea0003800000 */
.L_x_480:
        /* <DEDUP_REMOVED lines=9> */
.L_x_483:
[----:B------:R-:W-:Y:S05]  /*135d0*/  BSYNC B1 ;  /* 0x0000000000017941 */ /* 0x000fea0003800000 */
.L_x_482:
        /* <DEDUP_REMOVED lines=9> */
.L_x_485:
[----:B------:R-:W-:Y:S05]  /*13670*/  BSYNC B1 ;  /* 0x0000000000017941 */ /* 0x000fea0003800000 */
.L_x_484:
        /* <DEDUP_REMOVED lines=12> */
.L_x_487:
[----:B------:R-:W-:Y:S05]  /*13740*/  BSYNC B1 ;  /* 0x0000000000017941 */ /* 0x000fea0003800000 */
.L_x_486:
        /* <DEDUP_REMOVED lines=12> */
.L_x_489:
[----:B------:R-:W-:Y:S05]  /*13810*/  BSYNC B1 ;  /* 0x0000000000017941 */ /* 0x000fea0003800000 */
.L_x_488:
        /* <DEDUP_REMOVED lines=9> */
.L_x_491:
[----:B------:R-:W-:Y:S05]  /*138b0*/  BSYNC B1 ;  /* 0x0000000000017941 */ /* 0x000fea0003800000 */
.L_x_490:
        /* <DEDUP_REMOVED lines=9> */
.L_x_493:
[----:B------:R-:W-:Y:S05]  /*13950*/  BSYNC B1 ;  /* 0x0000000000017941 */ /* 0x000fea0003800000 */
.L_x_492:
        /* <DEDUP_REMOVED lines=12> */
.L_x_495:
[----:B------:R-:W-:Y:S05]  /*13a20*/  BSYNC B1 ;  /* 0x0000000000017941 */ /* 0x000fea0003800000 */
.L_x_494:
        /* <DEDUP_REMOVED lines=12> */
.L_x_497:
[----:B------:R-:W-:Y:S05]  /*13af0*/  BSYNC B1 ;  /* 0x0000000000017941 */ /* 0x000fea0003800000 */
.L_x_496:
        /* <DEDUP_REMOVED lines=9> */
.L_x_499:
[----:B------:R-:W-:Y:S05]  /*13b90*/  BSYNC B1 ;  /* 0x0000000000017941 */ /* 0x000fea0003800000 */
.L_x_498:
        /* <DEDUP_REMOVED lines=9> */
.L_x_501:
[----:B------:R-:W-:Y:S05]  /*13c30*/  BSYNC B1 ;  /* 0x0000000000017941 */ /* 0x000fea0003800000 */
.L_x_500:
        /* <DEDUP_REMOVED lines=12> */
.L_x_503:
[----:B------:R-:W-:Y:S05]  /*13d00*/  BSYNC B1 ;  /* 0x0000000000017941 */ /* 0x000fea0003800000 */
.L_x_502:
        /* <DEDUP_REMOVED lines=12> */
.L_x_505:
[----:B------:R-:W-:Y:S05]  /*13dd0*/  BSYNC B1 ;  /* 0x0000000000017941 */ /* 0x000fea0003800000 */
.L_x_504:
        /* <DEDUP_REMOVED lines=9> */
.L_x_507:
[----:B------:R-:W-:Y:S05]  /*13e70*/  BSYNC B1 ;  /* 0x0000000000017941 */ /* 0x000fea0003800000 */
.L_x_506:
        /* <DEDUP_REMOVED lines=9> */
.L_x_509:
[----:B------:R-:W-:Y:S05]  /*13f10*/  BSYNC B1 ;  /* 0x0000000000017941 */ /* 0x000fea0003800000 */
.L_x_508:
        /* <DEDUP_REMOVED lines=12> */
.L_x_511:
[----:B------:R-:W-:Y:S05]  /*13fe0*/  BSYNC B1 ;  /* 0x0000000000017941 */ /* 0x000fea0003800000 */
.L_x_510:
        /* <DEDUP_REMOVED lines=12> */
.L_x_513:
[----:B------:R-:W-:Y:S05]  /*140b0*/  BSYNC B1 ;  /* 0x0000000000017941 */ /* 0x000fea0003800000 */
.L_x_512:
        /* <DEDUP_REMOVED lines=9> */
.L_x_515:
[----:B------:R-:W-:Y:S05]  /*14150*/  BSYNC B1 ;  /* 0x0000000000017941 */ /* 0x000fea0003800000 */
.L_x_514:
        /* <DEDUP_REMOVED lines=9> */
.L_x_517:
[----:B------:R-:W-:Y:S05]  /*141f0*/  BSYNC B1 ;  /* 0x0000000000017941 */ /* 0x000fea0003800000 */
.L_x_516:
        /* <DEDUP_REMOVED lines=12> */
.L_x_519:
[----:B------:R-:W-:Y:S05]  /*142c0*/  BSYNC B1 ;  /* 0x0000000000017941 */ /* 0x000fea0003800000 */
.L_x_518:
        /* <DEDUP_REMOVED lines=12> */
.L_x_521:
[----:B------:R-:W-:Y:S05]  /*14390*/  BSYNC B1 ;  /* 0x0000000000017941 */ /* 0x000fea0003800000 */
.L_x_520:
        /* <DEDUP_REMOVED lines=9> */
.L_x_523:
[----:B------:R-:W-:Y:S05]  /*14430*/  BSYNC B1 ;  /* 0x0000000000017941 */ /* 0x000fea0003800000 */
.L_x_522:
        /* <DEDUP_REMOVED lines=9> */
.L_x_525:
[----:B------:R-:W-:Y:S05]  /*144d0*/  BSYNC B1 ;  /* 0x0000000000017941 */ /* 0x000fea0003800000 */
.L_x_524:
        /* <DEDUP_REMOVED lines=12> */
.L_x_527:
[----:B------:R-:W-:Y:S05]  /*145a0*/  BSYNC B1 ;  /* 0x0000000000017941 */ /* 0x000fea0003800000 */
.L_x_526:
        /* <DEDUP_REMOVED lines=12> */
.L_x_529:
[----:B------:R-:W-:Y:S05]  /*14670*/  BSYNC B1 ;  /* 0x0000000000017941 */ /* 0x000fea0003800000 */
.L_x_528:
        /* <DEDUP_REMOVED lines=9> */
.L_x_531:
[----:B------:R-:W-:Y:S05]  /*14710*/  BSYNC B1 ;  /* 0x0000000000017941 */ /* 0x000fea0003800000 */
.L_x_530:
        /* <DEDUP_REMOVED lines=9> */
.L_x_533:
[----:B------:R-:W-:Y:S05]  /*147b0*/  BSYNC B1 ;  /* 0x0000000000017941 */ /* 0x000fea0003800000 */
.L_x_532:
[----:B-----5:R-:W-:Y:S01]  /*147c0*/  HADD2.F32 R5, -RZ, R3.H0_H0 ;  /* 0x20000003ff057230 */ /* 0x020fe20000004100 */
[----:B------:R-:W-:Y:S01]  /*147d0*/  ISETP.GT.AND P1, PT, R0, 0xf9, P1 ;  /* 0x000000f90000780c */ /* 0x000fe20000f24270 */
[----:B0-----:R-:W-:Y:S01]  /*147e0*/  @P2 IMAD.MOV.U32 R4, RZ, RZ, R158 ;  /* 0x000000ffff042224 */ /* 0x001fe200078e009e */
[----:B------:R-:W-:Y:S02]  /*147f0*/  BSSY B1, `(.L_x_534) ;  /* 0x0000009000017945 */ /* 0x000fe40003800000 */
[----:B------:R-:W-:-:S04]  /*14800*/  FMUL R5, R5, R16 ;  /* 0x0000001005057220 */ /* 0x000fc80000400000 */
[----:B------:R-:W-:-:S05]  /*14810*/  FFMA R5, R150, R2, R5 ;  /* 0x0000000296057223 */ /* 0x000fca0000000005 */
[----:B------:R-:W-:-:S04]  /*14820*/  F2FP.F16.F32.PACK_AB R5, RZ, R5 ;  /* 0x00000005ff05723e */ /* 0x000fc800000000ff */
[----:B-1--4-:R-:W-:Y:S01]  /*14830*/  PRMT R6, R5, 0x7610, R6 ;  /* 0x0000761005067816 */ /* 0x012fe20000000006 */
[----:B------:R-:W-:-:S05]  /*14840*/  @P2 IMAD.MOV.U32 R5, RZ, RZ, R159 ;  /* 0x000000ffff052224 */ /* 0x000fca00078e009f */
[----:B------:R0:W-:Y:S01]  /*14850*/  @P2 STG.E.U16 desc[UR36][R4.64+0x1f0], R6 ;  /* 0x0001f00604002986 */ /* 0x0001e2000c101524 */
[----:B------:R-:W-:Y:S05]  /*14860*/  @!P1 BRA `(.L_x_535) ;  /* 0x0000000000049947 */ /* 0x000fea0003800000 */
[----:B------:R1:W5:Y:S02]  /*14870*/  LDG.E.LTC128B.U16 R3, desc[UR36][R12.64+0x1f2] ;  /* 0x0001f2240c037981 */ /* 0x000364000c1e1520 */
.L_x_535:
[----:B------:R-:W-:Y:S05]  /*14880*/  BSYNC B1 ;  /* 0x0000000000017941 */ /* 0x000fea0003800000 */
.L_x_534:
[----:B------:R-:W-:Y:S05]  /*14890*/  @!P1 BRA `(.L_x_536) ;  /* 0x0000004c00b09947 */ /* 0x000fea0003800000 */
[----:B-----5:R-:W-:-:S05]  /*148a0*/  HADD2.F32 R3, -RZ, R3.H0_H0 ;  /* 0x20000003ff037230 */ /* 0x020fca0000004100 */
[----:B------:R-:W-:-:S04]  /*148b0*/  FMUL R0, R3, R16 ;  /* 0x0000001003007220 */ /* 0x000fc80000400000 */
[----:B------:R-:W-:-:S05]  /*148c0*/  FFMA R0, R151, R2, R0 ;  /* 0x0000000297007223 */ /* 0x000fca0000000000 */
[----:B------:R-:W-:-:S05]  /*148d0*/  F2FP.F16.F32.PACK_AB R0, RZ, R0 ;  /* 0x00000000ff00723e */ /* 0x000fca00000000ff */
[----:B------:R4:W-:Y:S01]  /*148e0*/  STG.E.U16 desc[UR36][R158.64+0x1f2], R0 ;  /* 0x0001f2009e007986 */ /* 0x0009e2000c101524 */
[----:B------:R-:W-:Y:S05]  /*148f0*/  BRA `(.L_x_536) ;  /* 0x0000004c00987947 */ /* 0x000fea0003800000 */
.L_x_29:
[----:B------:R-:W2:Y:S01]  /*14900*/  LDL.LU R3, [R1] ;  /* 0x0000000001037983 */ /* 0x000ea20000300800 */
[----:B------:R-:W-:-:S03]  /*14910*/  ULDC.64 UR4, c[0x0][0x5c0] ;  /* 0x0001700000047ab9 */ /* 0x000fc60000000a00 */
[----:B------:R-:W3:Y:S04]  /*14920*/  LDL.LU R9, [R1+0x60] ;  /* 0x0000600001097983 */ /* 0x000ee80000300800 */
[----:B------:R-:W4:Y:S04]  /*14930*/  LDL.LU R11, [R1+0x8c] ;  /* 0x00008c00010b7983 */ /* 0x000f280000300800 */
[----:B------:R-:W5:Y:S04]  /*14940*/  LDL.LU R235, [R1+0x9c] ;  /* 0x00009c0001eb7983 */ /* 0x000f680000300800 */
        /* <DEDUP_REMOVED lines=75> */
[----:B------:R-:W5:Y:S01]  /*14e00*/  LDL.LU R158, [R1+0x1cc] ;  /* 0x0001cc00019e7983 */ /* 0x000f620000300800 */
[----:B--2---:R-:W-:-:S03]  /*14e10*/  FMUL R3, R3, R2 ;  /* 0x0000000203037220 */ /* 0x004fc60000400000 */
[----:B------:R-:W2:Y:S01]  /*14e20*/  LDL.LU R157, [R1+0x1d0] ;  /* 0x0001d000019d7983 */ /* 0x000ea20000300800 */
[----:B------:R-:W-:-:S03]  /*14e30*/  LEA R4, P0, R6, UR4, 0x1 ;  /* 0x0000000406047c11 */ /* 0x000fc6000f8008ff */
[----:B------:R-:W2:Y:S04]  /*14e40*/  LDL.LU R156, [R1+0x1d4] ;  /* 0x0001d400019c7983 */ /* 0x000ea80000300800 */
[----:B------:R-:W2:Y:S04]  /*14e50*/  LDL.LU R155, [R1+0x1d8] ;  /* 0x0001d800019b7983 */ /* 0x000ea80000300800 */
[----:B------:R-:W2:Y:S04]  /*14e60*/  LDL.LU R154, [R1+0x1dc] ;  /* 0x0001dc00019a7983 */ /* 0x000ea80000300800 */
[----:B------:R-:W2:Y:S01]  /*14e70*/  LDL.LU R153, [R1+0x1e0] ;  /* 0x0001e00001997983 */ /* 0x000ea20000300800 */
[----:B------:R-:W-:-:S03]  /*14e80*/  LEA.HI.X R5, R6, UR5, R10, 0x1, P0 ;  /* 0x0000000506057c11 */ /* 0x000fc600080f0c0a */
[----:B------:R-:W2:Y:S01]  /*14e90*/  LDL.LU R152, [R1+0x1e4] ;  /* 0x0001e40001987983 */ /* 0x000ea20000300800 */
[----:B------:R-:W-:-:S03]  /*14ea0*/  F2FP.F16.F32.PACK_AB R3, RZ, R3 ;  /* 0x00000003ff03723e */ /* 0x000fc600000000ff */
[----:B------:R-:W2:Y:S04]  /*14eb0*/  LDL.LU R23, [R1+0x1e8] ;  /* 0x0001e80001177983 */ /* 0x000ea80000300800 */
[----:B------:R-:W2:Y:S04]  /*14ec0*/  LDL.LU R22, [R1+0x1ec] ;  /* 0x0001ec0001167983 */ /* 0x000ea80000300800 */
[----:B------:R-:W2:Y:S04]  /*14ed0*/  LDL.LU R21, [R1+0x1f0] ;  /* 0x0001f00001157983 */ /* 0x000ea80000300800 */
[----:B------:R-:W2:Y:S04]  /*14ee0*/  LDL.LU R20, [R1+0x1f4] ;  /* 0x0001f40001147983 */ /* 0x000ea80000300800 */
[----:B------:R-:W2:Y:S04]  /*14ef0*/  LDL.LU R19, [R1+0x1f8] ;  /* 0x0001f80001137983 */ /* 0x000ea80000300800 */
[----:B------:R-:W2:Y:S04]  /*14f00*/  LDL.LU R18, [R1+0x1fc] ;  /* 0x0001fc0001127983 */ /* 0x000ea80000300800 */
[----:B------:R-:W3:Y:S04]  /*14f10*/  LDL.LU R7, [R1+0x8] ;  /* 0x0000080001077983 */ /* 0x000ee80000300800 */
[----:B------:R-:W4:Y:S04]  /*14f20*/  LDL.LU R6, [R1+0xc] ;  /* 0x00000c0001067983 */ /* 0x000f280000300800 */
[----:B------:R0:W-:Y:S04]  /*14f30*/  @P1 STG.E.U16 desc[UR36][R4.64], R3 ;  /* 0x0000000304001986 */ /* 0x0001e8000c101524 */
[----:B0-----:R-:W5:Y:S01]  /*14f40*/  LDL.LU R3, [R1+0x4] ;  /* 0x0000040001037983 */ /* 0x001f620000300800 */
[----:B------:R-:W-:Y:S01]  /*14f50*/  ISETP.GT.AND P0, PT, R0, 0x1, P3 ;  /* 0x000000010000780c */ /* 0x000fe20001f04270 */
[----:B------:R-:W-:Y:S01]  /*14f60*/  USHF.L.U32 UR5, UR8, 0x4, URZ ;  /* 0x0000000408057899 */ /* 0x000fe2000800063f */
[----:B------:R-:W-:Y:S01]  /*14f70*/  ISETP.GT.AND P2, PT, R17, 0x8, PT ;  /* 0x000000081100780c */ /* 0x000fe20003f44270 */
[----:B------:R-:W-:Y:S01]  /*14f80*/  USHF.L.U64.HI UR4, UR8, 0x4, UR9 ;  /* 0x0000000408047899 */ /* 0x000fe20008010209 */
[----:B---3--:R-:W-:-:S05]  /*14f90*/  FMUL R7, R7, R2 ;  /* 0x0000000207077220 */ /* 0x008fca0000400000 */
[----:B------:R-:W-:-:S04]  /*14fa0*/  F2FP.F16.F32.PACK_AB R7, RZ, R7 ;  /* 0x00000007ff07723e */ /* 0x000fc800000000ff */
[----:B------:R-:W-:Y:S01]  /*14fb0*/  PRMT R8, R7, 0x7610, R8 ;  /* 0x0000761007087816 */ /* 0x000fe20000000008 */
[----:B-----5:R-:W-:-:S05]  /*14fc0*/  FMUL R3, R3, R2 ;  /* 0x0000000203037220 */ /* 0x020fca0000400000 */
[----:B------:R-:W-:-:S05]  /*14fd0*/  F2FP.F16.F32.PACK_AB R3, RZ, R3 ;  /* 0x00000003ff03723e */ /* 0x000fca00000000ff */
[----:B------:R4:W-:Y:S01]  /*14fe0*/  @P0 STG.E.U16 desc[UR36][R4.64+0x2], R3 ;  /* 0x0000020304000986 */ /* 0x0009e2000c101524 */
[----:B------:R-:W-:Y:S01]  /*14ff0*/  ISETP.GT.AND P0, PT, R0, RZ, P2 ;  /* 0x000000ff0000720c */ /* 0x000fe20001704270 */
[----:B----4-:R-:W-:Y:S01]  /*15000*/  FMUL R3, R6, R2 ;  /* 0x0000000206037220 */ /* 0x010fe20000400000 */
[----:B------:R-:W-:-:S04]  /*15010*/  IADD3 R6, P1, R4, UR5, RZ ;  /* 0x0000000504067c10 */ /* 0x000fc8000ff3e0ff */
[----:B------:R-:W-:Y:S02]  /*15020*/  IADD3.X R7, R5, UR4, RZ, P1, !PT ;  /* 0x0000000405077c10 */ /* 0x000fe40008ffe4ff */
[----:B------:R-:W-:-:S05]  /*15030*/  F2FP.F16.F32.PACK_AB R3, RZ, R3 ;  /* 0x00000003ff03723e */ /* 0x000fca00000000ff */
[----:B------:R0:W-:Y:S01]  /*15040*/  @P0 STG.E.U16 desc[UR36][R6.64], R8 ;  /* 0x0000000806000986 */ /* 0x0001e2000c101524 */
[----:B------:R-:W-:-:S03]  /*15050*/  ISETP.GT.AND P0, PT, R0, 0x1, P2 ;  /* 0x000000010000780c */ /* 0x000fc60001704270 */
[----:B0-----:R-:W3:Y:S10]  /*15060*/  LDL.LU R8, [R1+0x50] ;  /* 0x0000500001087983 */ /* 0x001ef40000300800 */
[----:B------:R0:W-:Y:S04]  /*15070*/  @P0 STG.E.U16 desc[UR36][R6.64+0x2], R3 ;  /* 0x0000020306000986 */ /* 0x0001e8000c101524 */
[----:B0-----:R-:W4:Y:S01]  /*15080*/  LDL.LU R3, [R1+0x10] ;  /* 0x0000100001037983 */ /* 0x001f220000300800 */
[----:B------:R-:W-:Y:S01]  /*15090*/  ISETP.GT.AND P0, PT, R0, 0x8, P3 ;  /* 0x000000080000780c */ /* 0x000fe20001f04270 */
[----:B----4-:R-:W-:-:S05]  /*150a0*/  FMUL R3, R3, R2 ;  /* 0x0000000203037220 */ /* 0x010fca0000400000 */
[----:B------:R-:W-:-:S07]  /*150b0*/  F2FP.F16.F32.PACK_AB R3, RZ, R3 ;  /* 0x00000003ff03723e */ /* 0x000fce00000000ff */
        /* <DEDUP_REMOVED lines=73> */
[----:B---3--:R-:W-:-:S05]  /*15550*/  FMUL R8, R8, R2 ;  /* 0x0000000208087220 */ /* 0x008fca0000400000 */
[----:B------:R-:W-:Y:S01]  /*15560*/  F2FP.F16.F32.PACK_AB R8, RZ, R8 ;  /* 0x00000008ff08723e */ /* 0x000fe200000000ff */
[----:B----4-:R-:W-:-:S05]  /*15570*/  FMUL R3, R3, R2 ;  /* 0x0000000203037220 */ /* 0x010fca0000400000 */
[----:B------:R-:W-:-:S05]  /*15580*/  F2FP.F16.F32.PACK_AB R3, RZ, R3 ;  /* 0x00000003ff03723e */ /* 0x000fca00000000ff */
[----:B------:R0:W-:Y:S01]  /*15590*/  @P0 STG.E.U16 desc[UR36][R6.64+0x42], R3 ;  /* 0x0000420306000986 */ /* 0x0001e2000c101524 */
[----:B------:R-:W-:-:S03]  /*155a0*/  ISETP.GT.AND P0, PT, R0, 0x28, P3 ;  /* 0x000000280000780c */ /* 0x000fc60001f04270 */
[----:B0-----:R-:W3:Y:S01]  /*155b0*/  LDL.LU R3, [R1+0x54] ;  /* 0x0000540001037983 */ /* 0x001ee20000300800 */
[----:B------:R-:W-:-:S09]  /*155c0*/  ISETP.GT.AND P1, PT, R0, 0x29, P3 ;  /* 0x000000290000780c */ /* 0x000fd20001f24270 */
[----:B------:R0:W-:Y:S04]  /*155d0*/  @P0 STG.E.U16 desc[UR36][R4.64+0x50], R8 ;  /* 0x0000500804000986 */ /* 0x0001e8000c101524 */
[----:B0-----:R-:W4:Y:S01]  /*155e0*/  LDL.LU R8, [R1+0x58] ;  /* 0x0000580001087983 */ /* 0x001f220000300800 */
[----:B---3--:R-:W-:-:S05]  /*155f0*/  FMUL R3, R3, R2 ;  /* 0x0000000203037220 */ /* 0x008fca0000400000 */
[----:B------:R-:W-:-:S05]  /*15600*/  F2FP.F16.F32.PACK_AB R3, RZ, R3 ;  /* 0x00000003ff03723e */ /* 0x000fca00000000ff */
[----:B------:R0:W-:Y:S01]  /*15610*/  @P1 STG.E.U16 desc[UR36][R4.64+0x52], R3 ;  /* 0x0000520304001986 */ /* 0x0001e2000c101524 */
[----:B----4-:R-:W-:-:S05]  /*15620*/  FMUL R8, R8, R2 ;  /* 0x0000000208087220 */ /* 0x010fca0000400000 */
[----:B------:R-:W-:Y:S01]  /*15630*/  F2FP.F16.F32.PACK_AB R8, RZ, R8 ;  /* 0x00000008ff08723e */ /* 0x000fe200000000ff */
[----:B0-----:R-:W3:Y:S03]  /*15640*/  LDL.LU R3, [R1+0x5c] ;  /* 0x00005c0001037983 */ /* 0x001ee60000300800 */
[----:B------:R-:W-:Y:S02]  /*15650*/  PRMT R10, R8, 0x7610, R10 ;  /* 0x00007610080a7816 */ /* 0x000fe4000000000a */
[----:B------:R-:W4:Y:S01]  /*15660*/  LDL.LU R8, [R1+0x64] ;  /* 0x0000640001087983 */ /* 0x000f220000300800 */
[C---:B------:R-:W-:Y:S02]  /*15670*/  ISETP.GT.AND P1, PT, R0.reuse, 0x28, P2 ;  /* 0x000000280000780c */ /* 0x040fe40001724270 */
[C---:B------:R-:W-:Y:S02]  /*15680*/  ISETP.GT.AND P4, PT, R0.reuse, 0x29, P2 ;  /* 0x000000290000780c */ /* 0x040fe40001784270 */
[C---:B------:R-:W-:Y:S01]  /*15690*/  ISETP.GT.AND P5, PT, R0.reuse, 0x30, P3 ;  /* 0x000000300000780c */ /* 0x040fe20001fa4270 */
[----:B------:R-:W-:Y:S01]  /*156a0*/  FMUL R9, R9, R2 ;  /* 0x0000000209097220 */ /* 0x000fe20000400000 */
[----:B------:R-:W-:-:S04]  /*156b0*/  ISETP.GT.AND P0, PT, R0, 0x31, P3 ;  /* 0x000000310000780c */ /* 0x000fc80001f04270 */
[----:B------:R-:W-:-:S03]  /*156c0*/  F2FP.F16.F32.PACK_AB R9, RZ, R9 ;  /* 0x00000009ff09723e */ /* 0x000fc600000000ff */
[----:B------:R0:W-:Y:S04]  /*156d0*/  @P1 STG.E.U16 desc[UR36][R6.64+0x50], R10 ;  /* 0x0000500a06001986 */ /* 0x0001e8000c101524 */
[----:B0-----:R-:W5:Y:S01]  /*156e0*/  LDL.LU R10, [R1+0x74] ;  /* 0x00007400010a7983 */ /* 0x001f620000300800 */
[----:B---3--:R-:W-:-:S05]  /*156f0*/  FMUL R3, R3, R2 ;  /* 0x0000000203037220 */ /* 0x008fca0000400000 */
[----:B------:R-:W-:Y:S01]  /*15700*/  F2FP.F16.F32.PACK_AB R3, RZ, R3 ;  /* 0x00000003ff03723e */ /* 0x000fe200000000ff */
[----:B----4-:R-:W-:-:S04]  /*15710*/  FMUL R8, R8, R2 ;  /* 0x0000000208087220 */ /* 0x010fc80000400000 */
[----:B------:R0:W-:Y:S04]  /*15720*/  @P4 STG.E.U16 desc[UR36][R6.64+0x52], R3 ;  /* 0x0000520306004986 */ /* 0x0001e8000c101524 */
[----:B------:R1:W-:Y:S01]  /*15730*/  @P5 STG.E.U16 desc[UR36][R4.64+0x60], R9 ;  /* 0x0000600904005986 */ /* 0x0003e2000c101524 */
[----:B0-----:R-:W-:-:S03]  /*15740*/  F2FP.F16.F32.PACK_AB R3, RZ, R8 ;  /* 0x00000008ff03723e */ /* 0x001fc600000000ff */
[----:B------:R-:W3:Y:S01]  /*15750*/  LDL.LU R8, [R1+0x68] ;  /* 0x0000680001087983 */ /* 0x000ee20000300800 */
[----:B-1----:R-:W-:-:S03]  /*15760*/  PRMT R9, R3, 0x7610, R9 ;  /* 0x0000761003097816 */ /* 0x002fc60000000009 */
[----:B------:R-:W4:Y:S04]  /*15770*/  LDL.LU R3, [R1+0x6c] ;  /* 0x00006c0001037983 */ /* 0x000f280000300800 */
[----:B------:R0:W-:Y:S04]  /*15780*/  @P0 STG.E.U16 desc[UR36][R4.64+0x62], R9 ;  /* 0x0000620904000986 */ /* 0x0001e8000c101524 */
[----:B0-----:R-:W2:Y:S01]  /*15790*/  LDL.LU R9, [R1+0x70] ;  /* 0x0000700001097983 */ /* 0x001ea20000300800 */
[----:B------:R-:W-:Y:S01]  /*157a0*/  ISETP.GT.AND P1, PT, R0, 0x30, P2 ;  /* 0x000000300000780c */ /* 0x000fe20001724270 */
[----:B---3--:R-:W-:-:S05]  /*157b0*/  FMUL R8, R8, R2 ;  /* 0x0000000208087220 */ /* 0x008fca0000400000 */
[----:B------:R-:W-:-:S07]  /*157c0*/  F2FP.F16.F32.PACK_AB R8, RZ, R8 ;  /* 0x00000008ff08723e */ /* 0x000fce00000000ff */
[----:B------:R0:W-:Y:S01]  /*157d0*/  @P1 STG.E.U16 desc[UR36][R6.64+0x60], R8 ;  /* 0x0000600806001986 */ /* 0x0001e2000c101524 */
[----:B--2---:R-:W-:-:S05]  /*157e0*/  FMUL R9, R9, R2 ;  /* 0x0000000209097220 */ /* 0x004fca0000400000 */
[----:B0-----:R-:W-:-:S04]  /*157f0*/  F2FP.F16.F32.PACK_AB R8, RZ, R9 ;  /* 0x00000009ff08723e */ /* 0x001fc800000000ff */
[----:B------:R-:W-:Y:S02]  /*15800*/  PRMT R9, R8, 0x7610, R9 ;  /* 0x0000761008097816 */ /* 0x000fe40000000009 */
[----:B------:R-:W2:Y:S01]  /*15810*/  LDL.LU R8, [R1+0x78] ;  /* 0x0000780001087983 */ /* 0x000ea20000300800 */
[----:B------:R-:W-:Y:S01]  /*15820*/  ISETP.GT.AND P4, PT, R0, 0x31, P2 ;  /* 0x000000310000780c */ /* 0x000fe20001784270 */
[-C--:B----4-:R-:W-:Y:S01]  /*15830*/  FMUL R3, R3, R2.reuse ;  /* 0x0000000203037220 */ /* 0x090fe20000400000 */
[----:B-----5:R-:W-:Y:S01]  /*15840*/  FMUL R10, R10, R2 ;  /* 0x000000020a0a7220 */ /* 0x020fe20000400000 */
[----:B------:R-:W-:-:S03]  /*15850*/  ISETP.GT.AND P5, PT, R0, 0x38, P3 ;  /* 0x000000380000780c */ /* 0x000fc60001fa4270 */
[----:B------:R-:W-:Y:S02]  /*15860*/  F2FP.F16.F32.PACK_AB R3, RZ, R3 ;  /* 0x00000003ff03723e */ /* 0x000fe400000000ff */
[----:B------:R-:W-:-:S05]  /*15870*/  ISETP.GT.AND P6, PT, R0, 0x39, P3 ;  /* 0x000000390000780c */ /* 0x000fca0001fc4270 */
[----:B------:R0:W-:Y:S04]  /*15880*/  @P4 STG.E.U16 desc[UR36][R6.64+0x62], R3 ;  /* 0x0000620306004986 */ /* 0x0001e8000c101524 */
[----:B------:R1:W-:Y:S01]  /*15890*/  @P5 STG.E.U16 desc[UR36][R4.64+0x70], R9 ;  /* 0x0000700904005986 */ /* 0x0003e2000c101524 */
[----:B0-----:R-:W-:-:S04]  /*158a0*/  F2FP.F16.F32.PACK_AB R3, RZ, R10 ;  /* 0x0000000aff03723e */ /* 0x001fc800000000ff */
[----:B------:R-:W-:Y:S01]  /*158b0*/  PRMT R10, R3, 0x7610, R10 ;  /* 0x00007610030a7816 */ /* 0x000fe2000000000a */
[----:B-1----:R-:W3:Y:S04]  /*158c0*/  LDL.LU R9, [R1+0x7c] ;  /* 0x00007c0001097983 */ /* 0x002ee80000300800 */
[----:B------:R0:W-:Y:S01]  /*158d0*/  @P6 STG.E.U16 desc[UR36][R4.64+0x72], R10 ;  /* 0x0000720a04006986 */ /* 0x0001e2000c101524 */
[----:B--2---:R-:W-:-:S05]  /*158e0*/  FMUL R8, R8, R2 ;  /* 0x0000000208087220 */ /* 0x004fca0000400000 */
[----:B------:R-:W-:Y:S02]  /*158f0*/  F2FP.F16.F32.PACK_AB R3, RZ, R8 ;  /* 0x00000008ff03723e */ /* 0x000fe400000000ff */
[----:B------:R-:W2:Y:S02]  /*15900*/  LDL.LU R8, [R1+0x80] ;  /* 0x0000800001087983 */ /* 0x000ea40000300800 */
[----:B0-----:R-:W-:Y:S02]  /*15910*/  PRMT R10, R3, 0x7610, R10 ;  /* 0x00007610030a7816 */ /* 0x001fe4000000000a */
[----:B------:R-:W4:Y:S01]  /*15920*/  LDL.LU R3, [R1+0x84] ;  /* 0x0000840001037983 */ /* 0x000f220000300800 */
[----:B------:R-:W-:-:S13]  /*15930*/  ISETP.GT.AND P0, PT, R0, 0x38, P2 ;  /* 0x000000380000780c */ /* 0x000fda0001704270 */
[----:B------:R0:W-:Y:S01]  /*15940*/  @P0 STG.E.U16 desc[UR36][R6.64+0x70], R10 ;  /* 0x0000700a06000986 */ /* 0x0001e2000c101524 */
[-C--:B--2---:R-:W-:Y:S01]  /*15950*/  FMUL R8, R8, R2.reuse ;  /* 0x0000000208087220 */ /* 0x084fe20000400000 */
[----:B----4-:R-:W-:-:S04]  /*15960*/  FMUL R3, R3, R2 ;  /* 0x0000000203037220 */ /* 0x010fc80000400000 */
[----:B0-----:R-:W-:Y:S02]  /*15970*/  F2FP.F16.F32.PACK_AB R10, RZ, R8 ;  /* 0x00000008ff0a723e */ /* 0x001fe400000000ff */
[----:B------:R-:W-:Y:S02]  /*15980*/  F2FP.F16.F32.PACK_AB R8, RZ, R3 ;  /* 0x00000003ff08723e */ /* 0x000fe400000000ff */
[----:B------:R-:W2:Y:S01]  /*15990*/  LDL.LU R3, [R1+0x88] ;  /* 0x0000880001037983 */ /* 0x000ea20000300800 */
[----:B------:R-:W-:Y:S01]  /*159a0*/  ISETP.GT.AND P1, PT, R0, 0x39, P2 ;  /* 0x000000390000780c */ /* 0x000fe20001724270 */
[----:B---3--:R-:W-:-:S05]  /*159b0*/  FMUL R9, R9, R2 ;  /* 0x0000000209097220 */ /* 0x008fca0000400000 */
[----:B------:R-:W-:-:S07]  /*159c0*/  F2FP.F16.F32.PACK_AB R9, RZ, R9 ;  /* 0x00000009ff09723e */ /* 0x000fce00000000ff */
[----:B------:R0:W-:Y:S04]  /*159d0*/  @P1 STG.E.U16 desc[UR36][R6.64+0x72], R9 ;  /* 0x0000720906001986 */ /* 0x0001e8000c101524 */
[----:B0-----:R-:W3:Y:S01]  /*159e0*/  LDL.LU R9, [R1+0x94] ;  /* 0x0000940001097983 */ /* 0x001ee20000300800 */
[----:B--2---:R-:W-:-:S05]  /*159f0*/  FMUL R3, R3, R2 ;  /* 0x0000000203037220 */ /* 0x004fca0000400000 */
[----:B------:R-:W-:-:S04]  /*15a00*/  F2FP.F16.F32.PACK_AB R3, RZ, R3 ;  /* 0x00000003ff03723e */ /* 0x000fc800000000ff */
[----:B------:R-:W-:Y:S02]  /*15a10*/  PRMT R12, R3, 0x7610, R12 ;  /* 0x00007610030c7816 */ /* 0x000fe4000000000c */
[----:B------:R-:W2:Y:S01]  /*15a20*/  LDL.LU R3, [R1+0x90] ;  /* 0x0000900001037983 */ /* 0x000ea20000300800 */
[----:B------:R-:W-:-:S13]  /*15a30*/  ISETP.GT.AND P4, PT, R0, 0x40, P3 ;  /* 0x000000400000780c */ /* 0x000fda0001f84270 */
[----:B------:R0:W-:Y:S01]  /*15a40*/  @P4 STG.E.U16 desc[UR36][R4.64+0x80], R10 ;  /* 0x0000800a04004986 */ /* 0x0001e2000c101524 */
[----:B--2---:R-:W-:-:S05]  /*15a50*/  FMUL R3, R3, R2 ;  /* 0x0000000203037220 */ /* 0x004fca0000400000 */
[----:B0-----:R-:W-:Y:S02]  /*15a60*/  F2FP.F16.F32.PACK_AB R10, RZ, R3 ;  /* 0x00000003ff0a723e */ /* 0x001fe400000000ff */
[----:B------:R-:W2:Y:S01]  /*15a70*/  LDL.LU R3, [R1+0x98] ;  /* 0x0000980001037983 */ /* 0x000ea20000300800 */
[C---:B------:R-:W-:Y:S02]  /*15a80*/  ISETP.GT.AND P5, PT, R0.reuse, 0x41, P3 ;  /* 0x000000410000780c */ /* 0x040fe40001fa4270 */
[C---:B------:R-:W-:Y:S01]  /*15a90*/  ISETP.GT.AND P0, PT, R0.reuse, 0x40, P2 ;  /* 0x000000400000780c */ /* 0x040fe20001704270 */
[-C--:B---3--:R-:W-:Y:S01]  /*15aa0*/  FMUL R9, R9, R2.reuse ;  /* 0x0000000209097220 */ /* 0x088fe20000400000 */
[C---:B------:R-:W-:Y:S01]  /*15ab0*/  ISETP.GT.AND P1, PT, R0.reuse, 0x41, P2 ;  /* 0x000000410000780c */ /* 0x040fe20001724270 */
[----:B------:R-:W-:Y:S01]  /*15ac0*/  FMUL R11, R11, R2 ;  /* 0x000000020b0b7220 */ /* 0x000fe20000400000 */
[----:B------:R-:W-:Y:S02]  /*15ad0*/  ISETP.GT.AND P4, PT, R0, 0x48, P3 ;  /* 0x000000480000780c */ /* 0x000fe40001f84270 */
[----:B------:R-:W-:-:S05]  /*15ae0*/  F2FP.F16.F32.PACK_AB R9, RZ, R9 ;  /* 0x00000009ff09723e */ /* 0x000fca00000000ff */
[----:B------:R0:W-:Y:S01]  /*15af0*/  @P5 STG.E.U16 desc[UR36][R4.64+0x82], R8 ;  /* 0x0000820804005986 */ /* 0x0001e2000c101524 */
[----:B------:R-:W-:-:S03]  /*15b00*/  ISETP.GT.AND P5, PT, R0, 0x49, P3 ;  /* 0x000000490000780c */ /* 0x000fc60001fa4270 */
[----:B------:R1:W-:Y:S01]  /*15b10*/  @P0 STG.E.U16 desc[UR36][R6.64+0x80], R12 ;  /* 0x0000800c06000986 */ /* 0x0003e2000c101524 */
[----:B------:R-:W-:Y:S02]  /*15b20*/  ISETP.GT.AND P0, PT, R0, 0x48, P2 ;  /* 0x000000480000780c */ /* 0x000fe40001704270 */
[----:B------:R-:W-:Y:S02]  /*15b30*/  F2FP.F16.F32.PACK_AB R11, RZ, R11 ;  /* 0x0000000bff0b723e */ /* 0x000fe400000000ff */
[----:B0-----:R-:W-:-:S03]  /*15b40*/  PRMT R8, R10, 0x7610, R8 ;  /* 0x000076100a087816 */ /* 0x001fc60000000008 */
[----:B------:R-:W-:Y:S01]  /*15b50*/  @P1 STG.E.U16 desc[UR36][R6.64+0x82], R11 ;  /* 0x0000820b06001986 */ /* 0x000fe2000c101524 */
[----:B-1----:R-:W-:Y:S02]  /*15b60*/  PRMT R12, R9, 0x7610, R12 ;  /* 0x00007610090c7816 */ /* 0x002fe4000000000c */
[C---:B------:R-:W-:Y:S01]  /*15b70*/  ISETP.GT.AND P1, PT, R0.reuse, 0x49, P2 ;  /* 0x000000490000780c */ /* 0x040fe20001724270 */
[----:B------:R0:W-:Y:S01]  /*15b80*/  @P4 STG.E.U16 desc[UR36][R4.64+0x90], R8 ;  /* 0x0000900804004986 */ /* 0x0001e2000c101524 */
[----:B------:R-:W-:-:S03]  /*15b90*/  ISETP.GT.AND P4, PT, R0, 0x50, P3 ;  /* 0x000000500000780c */ /* 0x000fc60001f84270 */
[----:B------:R1:W-:Y:S01]  /*15ba0*/  @P5 STG.E.U16 desc[UR36][R4.64+0x92], R12 ;  /* 0x0000920c04005986 */ /* 0x0003e2000c101524 */
[----:B0-----:R-:W-:Y:S01]  /*15bb0*/  FMUL R8, R233, R2 ;  /* 0x00000002e9087220 */ /* 0x001fe20000400000 */
[----:B------:R-:W-:-:S04]  /*15bc0*/  ISETP.GT.AND P5, PT, R0, 0x51, P3 ;  /* 0x000000510000780c */ /* 0x000fc80001fa4270 */
[----:B------:R-:W-:-:S04]  /*15bd0*/  F2FP.F16.F32.PACK_AB R8, RZ, R8 ;  /* 0x00000008ff08723e */ /* 0x000fc800000000ff */
[----:B-1----:R-:W-:Y:S02]  /*15be0*/  PRMT R12, R8, 0x7610, R12 ;  /* 0x00007610080c7816 */ /* 0x002fe4000000000c */
[----:B------:R-:W-:Y:S01]  /*15bf0*/  ISETP.GT.AND P6, PT, R0, 0x71, P3 ;  /* 0x000000710000780c */ /* 0x000fe20001fc4270 */
[----:B--2---:R-:W-:-:S05]  /*15c00*/  FMUL R3, R3, R2 ;  /* 0x0000000203037220 */ /* 0x004fca0000400000 */
[----:B------:R-:W-:Y:S01]  /*15c10*/  F2FP.F16.F32.PACK_AB R10, RZ, R3 ;  /* 0x00000003ff0a723e */ /* 0x000fe200000000ff */
[----:B------:R-:W-:-:S05]  /*15c20*/  FMUL R3, R235, R2 ;  /* 0x00000002eb037220 */ /* 0x000fca0000400000 */
[----:B------:R-:W-:Y:S01]  /*15c30*/  F2FP.F16.F32.PACK_AB R9, RZ, R3 ;  /* 0x00000003ff09723e */ /* 0x000fe200000000ff */
[-C--:B------:R-:W-:Y:S01]  /*15c40*/  FMUL R3, R234, R2.reuse ;  /* 0x00000002ea037220 */ /* 0x080fe20000400000 */
[----:B------:R0:W-:Y:S04]  /*15c50*/  @P0 STG.E.U16 desc[UR36][R6.64+0x90], R10 ;  /* 0x0000900a06000986 */ /* 0x0001e8000c101524 */
[----:B------:R-:W-:Y:S02]  /*15c60*/  F2FP.F16.F32.PACK_AB R3, RZ, R3 ;  /* 0x00000003ff03723e */ /* 0x000fe400000000ff */
[----:B------:R-:W-:Y:S01]  /*15c70*/  PRMT R11, R9, 0x7610, R11 ;  /* 0x00007610090b7816 */ /* 0x000fe2000000000b */
[-C--:B------:R-:W-:Y:S01]  /*15c80*/  FMUL R9, R232, R2.reuse ;  /* 0x00000002e8097220 */ /* 0x080fe20000400000 */
[----:B0-----:R-:W-:Y:S01]  /*15c90*/  PRMT R10, R3, 0x7610, R10 ;  /* 0x00007610030a7816 */ /* 0x001fe2000000000a */
[----:B------:R-:W-:-:S02]  /*15ca0*/  FMUL R3, R231, R2 ;  /* 0x00000002e7037220 */ /* 0x000fc40000400000 */
[----:B------:R0:W-:Y:S01]  /*15cb0*/  @P1 STG.E.U16 desc[UR36][R6.64+0x92], R11 ;  /* 0x0000920b06001986 */ /* 0x0001e2000c101524 */
[----:B------:R-:W-:Y:S02]  /*15cc0*/  ISETP.GT.AND P1, PT, R0, 0x50, P2 ;  /* 0x000000500000780c */ /* 0x000fe40001724270 */
[----:B------:R-:W-:Y:S02]  /*15cd0*/  F2FP.F16.F32.PACK_AB R9, RZ, R9 ;  /* 0x00000009ff09723e */ /* 0x000fe400000000ff */
[----:B------:R-:W-:Y:S01]  /*15ce0*/  F2FP.F16.F32.PACK_AB R8, RZ, R3 ;  /* 0x00000003ff08723e */ /* 0x000fe200000000ff */
[----:B------:R-:W-:Y:S01]  /*15cf0*/  FMUL R3, R230, R2 ;  /* 0x00000002e6037220 */ /* 0x000fe20000400000 */
[C---:B------:R-:W-:Y:S01]  /*15d00*/  ISETP.GT.AND P0, PT, R0.reuse, 0x51, P2 ;  /* 0x000000510000780c */ /* 0x040fe20001704270 */
[----:B------:R1:W-:Y:S01]  /*15d10*/  @P4 STG.E.U16 desc[UR36][R4.64+0xa0], R10 ;  /* 0x0000a00a04004986 */ /* 0x0003e2000c101524 */
[----:B------:R-:W-:Y:S02]  /*15d20*/  ISETP.GT.AND P4, PT, R0, 0x58, P3 ;  /* 0x000000580000780c */ /* 0x000fe40001f84270 */
[----:B0-----:R-:W-:-:S02]  /*15d30*/  PRMT R11, R9, 0x7610, R11 ;  /* 0x00007610090b7816 */ /* 0x001fc4000000000b */
[----:B------:R-:W-:Y:S01]  /*15d40*/  F2FP.F16.F32.PACK_AB R9, RZ, R3 ;  /* 0x00000003ff09723e */ /* 0x000fe200000000ff */
[-C--:B------:R-:W-:Y:S01]  /*15d50*/  FMUL R3, R228, R2.reuse ;  /* 0x00000002e4037220 */ /* 0x080fe20000400000 */
[----:B------:R-:W-:Y:S01]  /*15d60*/  PRMT R13, R8, 0x7610, R13 ;  /* 0x00007610080d7816 */ /* 0x000fe2000000000d */
[----:B------:R-:W-:Y:S01]  /*15d70*/  FMUL R8, R229, R2 ;  /* 0x00000002e5087220 */ /* 0x000fe20000400000 */
[----:B------:R-:W-:Y:S01]  /*15d80*/  @P5 STG.E.U16 desc[UR36][R4.64+0xa2], R12 ;  /* 0x0000a20c04005986 */ /* 0x000fe2000c101524 */
[----:B------:R-:W-:Y:S02]  /*15d90*/  ISETP.GT.AND P5, PT, R0, 0x59, P3 ;  /* 0x000000590000780c */ /* 0x000fe40001fa4270 */
[----:B------:R-:W-:Y:S01]  /*15da0*/  F2FP.F16.F32.PACK_AB R3, RZ, R3 ;  /* 0x00000003ff03723e */ /* 0x000fe200000000ff */
[----:B------:R0:W-:Y:S01]  /*15db0*/  @P1 STG.E.U16 desc[UR36][R6.64+0xa0], R11 ;  /* 0x0000a00b06001986 */ /* 0x0001e2000c101524 */
[----:B-1----:R-:W-:Y:S01]  /*15dc0*/  F2FP.F16.F32.PACK_AB R10, RZ, R8 ;  /* 0x00000008ff0a723e */ /* 0x002fe200000000ff */
[----:B------:R-:W-:-:S02]  /*15dd0*/  FMUL R8, R227, R2 ;  /* 0x00000002e3087220 */ /* 0x000fc40000400000 */
[----:B------:R-:W-:Y:S01]  /*15de0*/  @P0 STG.E.U16 desc[UR36][R6.64+0xa2], R13 ;  /* 0x0000a20d06000986 */ /* 0x000fe2000c101524 */
[C---:B------:R-:W-:Y:S02]  /*15df0*/  ISETP.GT.AND P0, PT, R0.reuse, 0x58, P2 ;  /* 0x000000580000780c */ /* 0x040fe40001704270 */
[C---:B------:R-:W-:Y:S01]  /*15e00*/  ISETP.GT.AND P1, PT, R0.reuse, 0x59, P2 ;  /* 0x000000590000780c */ /* 0x040fe20001724270 */
[----:B------:R1:W-:Y:S01]  /*15e10*/  @P4 STG.E.U16 desc[UR36][R4.64+0xb0], R9 ;  /* 0x0000b00904004986 */ /* 0x0003e2000c101524 */
[----:B------:R-:W-:Y:S02]  /*15e20*/  ISETP.GT.AND P4, PT, R0, 0x60, P3 ;  /* 0x000000600000780c */ /* 0x000fe40001f84270 */
[----:B0-----:R-:W-:Y:S01]  /*15e30*/  PRMT R11, R3, 0x7610, R11 ;  /* 0x00007610030b7816 */ /* 0x001fe2000000000b */
[----:B------:R-:W-:Y:S01]  /*15e40*/  FMUL R3, R226, R2 ;  /* 0x00000002e2037220 */ /* 0x000fe20000400000 */
[----:B------:R-:W-:Y:S01]  /*15e50*/  F2FP.F16.F32.PACK_AB R8, RZ, R8 ;  /* 0x00000008ff08723e */ /* 0x000fe200000000ff */
[----:B------:R0:W-:Y:S03]  /*15e60*/  @P5 STG.E.U16 desc[UR36][R4.64+0xb2], R10 ;  /* 0x0000b20a04005986 */ /* 0x0001e6000c101524 */
[----:B-1----:R-:W-:Y:S01]  /*15e70*/  F2FP.F16.F32.PACK_AB R9, RZ, R3 ;  /* 0x00000003ff09723e */ /* 0x002fe200000000ff */
[-C--:B------:R-:W-:Y:S01]  /*15e80*/  FMUL R3, R225, R2.reuse ;  /* 0x00000002e1037220 */ /* 0x080fe20000400000 */
[----:B------:R-:W-:Y:S01]  /*15e90*/  PRMT R12, R8, 0x7610, R12 ;  /* 0x00007610080c7816 */ /* 0x000fe2000000000c */
[----:B------:R-:W-:Y:S01]  /*15ea0*/  FMUL R8, R224, R2 ;  /* 0x00000002e0087220 */ /* 0x000fe20000400000 */
[----:B------:R1:W-:Y:S01]  /*15eb0*/  @P0 STG.E.U16 desc[UR36][R6.64+0xb0], R11 ;  /* 0x0000b00b06000986 */ /* 0x0003e2000c101524 */
[----:B0-----:R-:W-:-:S02]  /*15ec0*/  PRMT R10, R9, 0x7610, R10 ;  /* 0x00007610090a7816 */ /* 0x001fc4000000000a */
[----:B------:R-:W-:Y:S01]  /*15ed0*/  F2FP.F16.F32.PACK_AB R3, RZ, R3 ;  /* 0x00000003ff03723e */ /* 0x000fe200000000ff */
[----:B------:R0:W-:Y:S01]  /*15ee0*/  @P1 STG.E.U16 desc[UR36][R6.64+0xb2], R12 ;  /* 0x0000b20c06001986 */ /* 0x0001e2000c101524 */
[C---:B------:R-:W-:Y:S01]  /*15ef0*/  ISETP.GT.AND P5, PT, R0.reuse, 0x61, P3 ;  /* 0x000000610000780c */ /* 0x040fe20001fa4270 */
[-C--:B------:R-:W-:Y:S01]  /*15f00*/  FMUL R9, R223, R2.reuse ;  /* 0x00000002df097220 */ /* 0x080fe20000400000 */
[C---:B------:R-:W-:Y:S01]  /*15f10*/  ISETP.GT.AND P1, PT, R0.reuse, 0x60, P2 ;  /* 0x000000600000780c */ /* 0x040fe20001724270 */
[----:B------:R-:W-:Y:S01]  /*15f20*/  @P4 STG.E.U16 desc[UR36][R4.64+0xc0], R10 ;  /* 0x0000c00a04004986 */ /* 0x000fe2000c101524 */
[----:B------:R-:W-:Y:S02]  /*15f30*/  ISETP.GT.AND P4, PT, R0, 0x61, P2 ;  /* 0x000000610000780c */ /* 0x000fe40001784270 */
[----:B-1----:R-:W-:Y:S01]  /*15f40*/  PRMT R11, R3, 0x7610, R11 ;  /* 0x00007610030b7816 */ /* 0x002fe2000000000b */
[----:B------:R-:W-:Y:S01]  /*15f50*/  FMUL R3, R222, R2 ;  /* 0x00000002de037220 */ /* 0x000fe20000400000 */
[----:B------:R-:W-:-:S02]  /*15f60*/  F2FP.F16.F32.PACK_AB R8, RZ, R8 ;  /* 0x00000008ff08723e */ /* 0x000fc400000000ff */
[----:B------:R-:W-:Y:S02]  /*15f70*/  F2FP.F16.F32.PACK_AB R9, RZ, R9 ;  /* 0x00000009ff09723e */ /* 0x000fe400000000ff */
[----:B0-----:R-:W-:Y:S02]  /*15f80*/  PRMT R12, R8, 0x7610, R12 ;  /* 0x00007610080c7816 */ /* 0x001fe4000000000c */
[----:B------:R-:W-:Y:S01]  /*15f90*/  F2FP.F16.F32.PACK_AB R8, RZ, R3 ;  /* 0x00000003ff08723e */ /* 0x000fe200000000ff */
[-C--:B------:R-:W-:Y:S01]  /*15fa0*/  FMUL R3, R221, R2.reuse ;  /* 0x00000002dd037220 */ /* 0x080fe20000400000 */
[----:B------:R-:W-:Y:S01]  /*15fb0*/  PRMT R13, R9, 0x7610, R13 ;  /* 0x00007610090d7816 */ /* 0x000fe2000000000d */
[----:B------:R0:W-:Y:S01]  /*15fc0*/  @P5 STG.E.U16 desc[UR36][R4.64+0xc2], R11 ;  /* 0x0000c20b04005986 */ /* 0x0001e2000c101524 */
[----:B------:R-:W-:Y:S02]  /*15fd0*/  ISETP.GT.AND P0, PT, R0, 0x68, P3 ;  /* 0x000000680000780c */ /* 0x000fe40001f04270 */
[----:B------:R-:W-:Y:S01]  /*15fe0*/  F2FP.F16.F32.PACK_AB R9, RZ, R3 ;  /* 0x00000003ff09723e */ /* 0x000fe200000000ff */
[----:B------:R1:W-:Y:S01]  /*15ff0*/  @P1 STG.E.U16 desc[UR36][R6.64+0xc0], R12 ;  /* 0x0000c00c06001986 */ /* 0x0003e2000c101524 */
[----:B------:R-:W-:-:S03]  /*16000*/  FMUL R3, R219, R2 ;  /* 0x00000002db037220 */ /* 0x000fc60000400000 */
[----:B------:R-:W-:Y:S01]  /*16010*/  @P4 STG.E.U16 desc[UR36][R6.64+0xc2], R13 ;  /* 0x0000c20d06004986 */ /* 0x000fe2000c101524 */
[----:B------:R-:W-:Y:S02]  /*16020*/  ISETP.GT.AND P4, PT, R0, 0x69, P3 ;  /* 0x000000690000780c */ /* 0x000fe40001f84270 */
[----:B------:R-:W-:Y:S01]  /*16030*/  PRMT R14, R8, 0x7610, R14 ;  /* 0x00007610080e7816 */ /* 0x000fe2000000000e */
[-C--:B------:R-:W-:Y:S01]  /*16040*/  FMUL R8, R220, R2.reuse ;  /* 0x00000002dc087220 */ /* 0x080fe20000400000 */
[----:B------:R-:W-:Y:S02]  /*16050*/  F2FP.F16.F32.PACK_AB R3, RZ, R3 ;  /* 0x00000003ff03723e */ /* 0x000fe400000000ff */
[----:B------:R-:W-:Y:S01]  /*16060*/  ISETP.GT.AND P1, PT, R0, 0x68, P2 ;  /* 0x000000680000780c */ /* 0x000fe20001724270 */
[----:B------:R-:W-:Y:S01]  /*16070*/  @P0 STG.E.U16 desc[UR36][R4.64+0xd0], R14 ;  /* 0x0000d00e04000986 */ /* 0x000fe2000c101524 */
[----:B0-----:R-:W-:Y:S01]  /*16080*/  PRMT R11, R3, 0x7610, R11 ;  /* 0x00007610030b7816 */ /* 0x001fe2000000000b */
[----:B------:R-:W-:Y:S01]  /*16090*/  FMUL R3, R217, R2 ;  /* 0x00000002d9037220 */ /* 0x000fe20000400000 */
[----:B------:R-:W-:Y:S01]  /*160a0*/  F2FP.F16.F32.PACK_AB R10, RZ, R8 ;  /* 0x00000008ff0a723e */ /* 0x000fe200000000ff */
[----:B------:R-:W-:Y:S01]  /*160b0*/  FMUL R8, R218, R2 ;  /* 0x00000002da087220 */ /* 0x000fe20000400000 */
[C---:B------:R-:W-:Y:S01]  /*160c0*/  ISETP.GT.AND P0, PT, R0.reuse, 0x69, P2 ;  /* 0x000000690000780c */ /* 0x040fe20001704270 */
[----:B------:R0:W-:Y:S01]  /*160d0*/  @P4 STG.E.U16 desc[UR36][R4.64+0xd2], R9 ;  /* 0x0000d20904004986 */ /* 0x0001e2000c101524 */
[----:B------:R-:W-:-:S02]  /*160e0*/  ISETP.GT.AND P5, PT, R0, 0x70, P3 ;  /* 0x000000700000780c */ /* 0x000fc40001fa4270 */
[----:B------:R-:W-:-:S04]  /*160f0*/  F2FP.F16.F32.PACK_AB R8, RZ, R8 ;  /* 0x00000008ff08723e */ /* 0x000fc800000000ff */
[----:B-1----:R-:W-:Y:S02]  /*16100*/  PRMT R12, R8, 0x7610, R12 ;  /* 0x00007610080c7816 */ /* 0x002fe4000000000c */
[----:B0-----:R-:W-:Y:S01]  /*16110*/  F2FP.F16.F32.PACK_AB R9, RZ, R3 ;  /* 0x00000003ff09723e */ /* 0x001fe200000000ff */
[-C--:B------:R-:W-:Y:S01]  /*16120*/  FMUL R3, R216, R2.reuse ;  /* 0x00000002d8037220 */ /* 0x080fe20000400000 */
[----:B------:R-:W-:Y:S01]  /*16130*/  FMUL R8, R215, R2 ;  /* 0x00000002d7087220 */ /* 0x000fe20000400000 */
[----:B------:R0:W-:Y:S03]  /*16140*/  @P1 STG.E.U16 desc[UR36][R6.64+0xd0], R10 ;  /* 0x0000d00a06001986 */ /* 0x0001e6000c101524 */
[----:B------:R-:W-:Y:S01]  /*16150*/  F2FP.F16.F32.PACK_AB R3, RZ, R3 ;  /* 0x00000003ff03723e */ /* 0x000fe200000000ff */
[----:B------:R1:W-:Y:S01]  /*16160*/  @P0 STG.E.U16 desc[UR36][R6.64+0xd2], R11 ;  /* 0x0000d20b06000986 */ /* 0x0003e2000c101524 */
[----:B------:R-:W-:-:S02]  /*16170*/  ISETP.GT.AND P1, PT, R0, 0x70, P2 ;  /* 0x000000700000780c */ /* 0x000fc40001724270 */
[----:B------:R-:W-:Y:S01]  /*16180*/  F2FP.F16.F32.PACK_AB R8, RZ, R8 ;  /* 0x00000008ff08723e */ /* 0x000fe200000000ff */
[----:B------:R2:W-:Y:S01]  /*16190*/  @P5 STG.E.U16 desc[UR36][R4.64+0xe0], R12 ;  /* 0x0000e00c04005986 */ /* 0x0005e2000c101524 */
[----:B0-----:R-:W-:Y:S01]  /*161a0*/  PRMT R10, R9, 0x7610, R10 ;  /* 0x00007610090a7816 */ /* 0x001fe2000000000a */
[-C--:B------:R-:W-:Y:S01]  /*161b0*/  FMUL R9, R214, R2.reuse ;  /* 0x00000002d6097220 */ /* 0x080fe20000400000 */
[----:B-1----:R-:W-:Y:S01]  /*161c0*/  PRMT R11, R3, 0x7610, R11 ;  /* 0x00007610030b7816 */ /* 0x002fe2000000000b */
[----:B------:R-:W-:-:S03]  /*161d0*/  FMUL R3, R213, R2 ;  /* 0x00000002d5037220 */ /* 0x000fc60000400000 */
[----:B------:R-:W-:Y:S02]  /*161e0*/  F2FP.F16.F32.PACK_AB R9, RZ, R9 ;  /* 0x00000009ff09723e */ /* 0x000fe400000000ff */
[----:B--2---:R-:W-:Y:S02]  /*161f0*/  PRMT R12, R8, 0x7610, R12 ;  /* 0x00007610080c7816 */ /* 0x004fe4000000000c */
[----:B------:R-:W-:Y:S01]  /*16200*/  F2FP.F16.F32.PACK_AB R8, RZ, R3 ;  /* 0x00000003ff08723e */ /* 0x000fe200000000ff */
[----:B------:R-:W-:Y:S01]  /*16210*/  FMUL R3, R212, R2 ;  /* 0x00000002d4037220 */ /* 0x000fe20000400000 */
[C---:B------:R-:W-:Y:S02]  /*16220*/  ISETP.GT.AND P4, PT, R0.reuse, 0x71, P2 ;  /* 0x000000710000780c */ /* 0x040fe40001784270 */
[----:B------:R-:W-:Y:S01]  /*16230*/  ISETP.GT.AND P5, PT, R0, 0x78, P3 ;  /* 0x000000780000780c */ /* 0x000fe20001fa4270 */
[----:B------:R0:W-:Y:S01]  /*16240*/  @P6 STG.E.U16 desc[UR36][R4.64+0xe2], R10 ;  /* 0x0000e20a04006986 */ /* 0x0001e2000c101524 */
[----:B------:R-:W-:-:S02]  /*16250*/  PRMT R13, R9, 0x7610, R13 ;  /* 0x00007610090d7816 */ /* 0x000fc4000000000d */
[----:B------:R-:W-:Y:S01]  /*16260*/  F2FP.F16.F32.PACK_AB R9, RZ, R3 ;  /* 0x00000003ff09723e */ /* 0x000fe200000000ff */
[----:B------:R1:W-:Y:S01]  /*16270*/  @P1 STG.E.U16 desc[UR36][R6.64+0xe0], R11 ;  /* 0x0000e00b06001986 */ /* 0x0003e2000c101524 */
[----:B------:R-:W-:Y:S01]  /*16280*/  ISETP.GT.AND P0, PT, R0, 0x79, P3 ;  /* 0x000000790000780c */ /* 0x000fe20001f04270 */
[-C--:B------:R-:W-:Y:S01]  /*16290*/  FMUL R3, R210, R2.reuse ;  /* 0x00000002d2037220 */ /* 0x080fe20000400000 */
[----:B------:R-:W-:Y:S02]  /*162a0*/  ISETP.GT.AND P1, PT, R0, 0x78, P2 ;  /* 0x000000780000780c */ /* 0x000fe40001724270 */
[----:B------:R-:W-:Y:S01]  /*162b0*/  PRMT R14, R8, 0x7610, R14 ;  /* 0x00007610080e7816 */ /* 0x000fe2000000000e */
[----:B------:R-:W-:Y:S01]  /*162c0*/  FMUL R8, R211, R2 ;  /* 0x00000002d3087220 */ /* 0x000fe20000400000 */
[----:B------:R-:W-:Y:S01]  /*162d0*/  F2FP.F16.F32.PACK_AB R3, RZ, R3 ;  /* 0x00000003ff03723e */ /* 0x000fe200000000ff */
[----:B------:R2:W-:Y:S01]  /*162e0*/  @P4 STG.E.U16 desc[UR36][R6.64+0xe2], R12 ;  /* 0x0000e20c06004986 */ /* 0x0005e2000c101524 */
[----:B------:R-:W-:-:S02]  /*162f0*/  ISETP.GT.AND P4, PT, R0, 0x79, P2 ;  /* 0x000000790000780c */ /* 0x000fc40001784270 */
[----:B0-----:R-:W-:Y:S01]  /*16300*/  F2FP.F16.F32.PACK_AB R10, RZ, R8 ;  /* 0x00000008ff0a723e */ /* 0x001fe200000000ff */
[----:B------:R-:W-:Y:S01]  /*16310*/  @P5 STG.E.U16 desc[UR36][R4.64+0xf0], R13 ;  /* 0x0000f00d04005986 */ /* 0x000fe2000c101524 */
[----:B-1----:R-:W-:Y:S01]  /*16320*/  PRMT R11, R3, 0x7610, R11 ;  /* 0x00007610030b7816 */ /* 0x002fe2000000000b */
[-C--:B------:R-:W-:Y:S01]  /*16330*/  FMUL R3, R208, R2.reuse ;  /* 0x00000002d0037220 */ /* 0x080fe20000400000 */
[----:B------:R-:W-:Y:S01]  /*16340*/  FMUL R8, R209, R2 ;  /* 0x00000002d1087220 */ /* 0x000fe20000400000 */
[C---:B------:R-:W-:Y:S01]  /*16350*/  ISETP.GT.AND P5, PT, R0.reuse, 0x80, P3 ;  /* 0x000000800000780c */ /* 0x040fe20001fa4270 */
[----:B------:R-:W-:Y:S01]  /*16360*/  @P0 STG.E.U16 desc[UR36][R4.64+0xf2], R14 ;  /* 0x0000f20e04000986 */ /* 0x000fe2000c101524 */
[----:B------:R-:W-:-:S03]  /*16370*/  ISETP.GT.AND P6, PT, R0, 0x81, P3 ;  /* 0x000000810000780c */ /* 0x000fc60001fc4270 */
[----:B------:R0:W-:Y:S01]  /*16380*/  @P1 STG.E.U16 desc[UR36][R6.64+0xf0], R9 ;  /* 0x0000f00906001986 */ /* 0x0001e2000c101524 */
[----:B------:R-:W-:-:S04]  /*16390*/  F2FP.F16.F32.PACK_AB R8, RZ, R8 ;  /* 0x00000008ff08723e */ /* 0x000fc800000000ff */
[----:B--2---:R-:W-:Y:S01]  /*163a0*/  PRMT R12, R8, 0x7610, R12 ;  /* 0x00007610080c7816 */ /* 0x004fe2000000000c */
[-C--:B------:R-:W-:Y:S01]  /*163b0*/  FMUL R8, R206, R2.reuse ;  /* 0x00000002ce087220 */ /* 0x080fe20000400000 */
[----:B0-----:R-:W-:Y:S01]  /*163c0*/  F2FP.F16.F32.PACK_AB R9, RZ, R3 ;  /* 0x00000003ff09723e */ /* 0x001fe200000000ff */
[----:B------:R-:W-:Y:S01]  /*163d0*/  FMUL R3, R207, R2 ;  /* 0x00000002cf037220 */ /* 0x000fe20000400000 */
[----:B------:R0:W-:Y:S01]  /*163e0*/  @P4 STG.E.U16 desc[UR36][R6.64+0xf2], R10 ;  /* 0x0000f20a06004986 */ /* 0x0001e2000c101524 */
[----:B------:R-:W-:-:S03]  /*163f0*/  ISETP.GT.AND P0, PT, R0, 0x80, P2 ;  /* 0x000000800000780c */ /* 0x000fc60001704270 */
[----:B------:R-:W-:Y:S01]  /*16400*/  F2FP.F16.F32.PACK_AB R3, RZ, R3 ;  /* 0x00000003ff03723e */ /* 0x000fe200000000ff */
[----:B------:R1:W-:Y:S01]  /*16410*/  @P5 STG.E.U16 desc[UR36][R4.64+0x100], R11 ;  /* 0x0001000b04005986 */ /* 0x0003e2000c101524 */
[----:B------:R-:W-:Y:S02]  /*16420*/  ISETP.GT.AND P1, PT, R0, 0x81, P2 ;  /* 0x000000810000780c */ /* 0x000fe40001724270 */
[----:B------:R-:W-:Y:S01]  /*16430*/  F2FP.F16.F32.PACK_AB R8, RZ, R8 ;  /* 0x00000008ff08723e */ /* 0x000fe200000000ff */
[----:B------:R2:W-:Y:S01]  /*16440*/  @P6 STG.E.U16 desc[UR36][R4.64+0x102], R12 ;  /* 0x0001020c04006986 */ /* 0x0005e2000c101524 */
[----:B0-----:R-:W-:Y:S01]  /*16450*/  PRMT R10, R9, 0x7610, R10 ;  /* 0x00007610090a7816 */ /* 0x001fe2000000000a */
[-C--:B------:R-:W-:Y:S01]  /*16460*/  FMUL R9, R205, R2.reuse ;  /* 0x00000002cd097220 */ /* 0x080fe20000400000 */
[----:B-1----:R-:W-:Y:S01]  /*16470*/  PRMT R11, R3, 0x7610, R11 ;  /* 0x00007610030b7816 */ /* 0x002fe2000000000b */
[----:B------:R-:W-:Y:S01]  /*16480*/  FMUL R3, R204, R2 ;  /* 0x00000002cc037220 */ /* 0x000fe20000400000 */
[----:B------:R-:W-:-:S02]  /*16490*/  ISETP.GT.AND P4, PT, R0, 0x88, P3 ;  /* 0x000000880000780c */ /* 0x000fc40001f84270 */
[----:B--2---:R-:W-:Y:S02]  /*164a0*/  PRMT R12, R8, 0x7610, R12 ;  /* 0x00007610080c7816 */ /* 0x004fe4000000000c */
[----:B------:R-:W-:Y:S01]  /*164b0*/  F2FP.F16.F32.PACK_AB R8, RZ, R3 ;  /* 0x00000003ff08723e */ /* 0x000fe200000000ff */
[-C--:B------:R-:W-:Y:S01]  /*164c0*/  FMUL R3, R203, R2.reuse ;  /* 0x00000002cb037220 */ /* 0x080fe20000400000 */
[----:B------:R-:W-:Y:S02]  /*164d0*/  F2FP.F16.F32.PACK_AB R9, RZ, R9 ;  /* 0x00000009ff09723e */ /* 0x000fe400000000ff */
[C---:B------:R-:W-:Y:S01]  /*164e0*/  ISETP.GT.AND P5, PT, R0.reuse, 0x89, P3 ;  /* 0x000000890000780c */ /* 0x040fe20001fa4270 */
[----:B------:R0:W-:Y:S01]  /*164f0*/  @P0 STG.E.U16 desc[UR36][R6.64+0x100], R10 ;  /* 0x0001000a06000986 */ /* 0x0001e2000c101524 */
[----:B------:R-:W-:Y:S02]  /*16500*/  PRMT R13, R9, 0x7610, R13 ;  /* 0x00007610090d7816 */ /* 0x000fe4000000000d */
[----:B------:R-:W-:Y:S01]  /*16510*/  F2FP.F16.F32.PACK_AB R9, RZ, R3 ;  /* 0x00000003ff09723e */ /* 0x000fe200000000ff */
[----:B------:R1:W-:Y:S01]  /*16520*/  @P1 STG.E.U16 desc[UR36][R6.64+0x102], R11 ;  /* 0x0001020b06001986 */ /* 0x0003e2000c101524 */
[C---:B------:R-:W-:Y:S01]  /*16530*/  ISETP.GT.AND P0, PT, R0.reuse, 0x88, P2 ;  /* 0x000000880000780c */ /* 0x040fe20001704270 */
[----:B------:R-:W-:Y:S01]  /*16540*/  FMUL R3, R201, R2 ;  /* 0x00000002c9037220 */ /* 0x000fe20000400000 */
[----:B------:R-:W-:-:S02]  /*16550*/  ISETP.GT.AND P1, PT, R0, 0x89, P2 ;  /* 0x000000890000780c */ /* 0x000fc40001724270 */
[----:B------:R-:W-:Y:S01]  /*16560*/  PRMT R14, R8, 0x7610, R14 ;  /* 0x00007610080e7816 */ /* 0x000fe2000000000e */
[----:B------:R-:W-:Y:S01]  /*16570*/  FMUL R8, R202, R2 ;  /* 0x00000002ca087220 */ /* 0x000fe20000400000 */
[----:B------:R-:W-:Y:S01]  /*16580*/  F2FP.F16.F32.PACK_AB R3, RZ, R3 ;  /* 0x00000003ff03723e */ /* 0x000fe200000000ff */
[----:B------:R2:W-:Y:S01]  /*16590*/  @P4 STG.E.U16 desc[UR36][R4.64+0x110], R12 ;  /* 0x0001100c04004986 */ /* 0x0005e2000c101524 */
[----:B------:R-:W-:Y:S02]  /*165a0*/  ISETP.GT.AND P4, PT, R0, 0x90, P3 ;  /* 0x000000900000780c */ /* 0x000fe40001f84270 */
        /* <DEDUP_REMOVED lines=9> */
[----:B------:R-:W-:Y:S02]  /*16640*/  F2FP.F16.F32.PACK_AB R8, RZ, R8 ;  /* 0x00000008ff08723e */ /* 0x000fe400000000ff */
[----:B------:R-:W-:Y:S01]  /*16650*/  ISETP.GT.AND P1, PT, R0, 0x91, P2 ;  /* 0x000000910000780c */ /* 0x000fe20001724270 */
[----:B------:R1:W-:Y:S01]  /*16660*/  @P4 STG.E.U16 desc[UR36][R4.64+0x120], R10 ;  /* 0x0001200a04004986 */ /* 0x0003e2000c101524 */
[----:B--2---:R-:W-:Y:S01]  /*16670*/  PRMT R12, R8, 0x7610, R12 ;  /* 0x00007610080c7816 */ /* 0x004fe2000000000c */
[-C--:B------:R-:W-:Y:S01]  /*16680*/  FMUL R8, R197, R2.reuse ;  /* 0x00000002c5087220 */ /* 0x080fe20000400000 */
[----:B0-----:R-:W-:Y:S01]  /*16690*/  F2FP.F16.F32.PACK_AB R9, RZ, R3 ;  /* 0x00000003ff09723e */ /* 0x001fe200000000ff */
[----:B------:R-:W-:Y:S01]  /*166a0*/  FMUL R3, R198, R2 ;  /* 0x00000002c6037220 */ /* 0x000fe20000400000 */
[----:B------:R-:W-:Y:S01]  /*166b0*/  ISETP.GT.AND P4, PT, R0, 0x98, P3 ;  /* 0x000000980000780c */ /* 0x000fe20001f84270 */
[----:B------:R0:W-:Y:S03]  /*166c0*/  @P5 STG.E.U16 desc[UR36][R4.64+0x122], R11 ;  /* 0x0001220b04005986 */ /* 0x0001e6000c101524 */
[----:B------:R-:W-:-:S02]  /*166d0*/  F2FP.F16.F32.PACK_AB R3, RZ, R3 ;  /* 0x00000003ff03723e */ /* 0x000fc400000000ff */
[----:B-1----:R-:W-:Y:S01]  /*166e0*/  PRMT R10, R9, 0x7610, R10 ;  /* 0x00007610090a7816 */ /* 0x002fe2000000000a */
[----:B------:R-:W-:Y:S01]  /*166f0*/  FMUL R9, R196, R2 ;  /* 0x00000002c4097220 */ /* 0x000fe20000400000 */
[----:B------:R-:W-:Y:S01]  /*16700*/  F2FP.F16.F32.PACK_AB R8, RZ, R8 ;  /* 0x00000008ff08723e */ /* 0x000fe200000000ff */
[----:B------:R1:W-:Y:S01]  /*16710*/  @P0 STG.E.U16 desc[UR36][R6.64+0x120], R12 ;  /* 0x0001200c06000986 */ /* 0x0003e2000c101524 */
[----:B0-----:R-:W-:Y:S01]  /*16720*/  PRMT R11, R3, 0x7610, R11 ;  /* 0x00007610030b7816 */ /* 0x001fe2000000000b */
[----:B------:R-:W-:Y:S01]  /*16730*/  FMUL R3, R195, R2 ;  /* 0x00000002c3037220 */ /* 0x000fe20000400000 */
[C---:B------:R-:W-:Y:S01]  /*16740*/  ISETP.GT.AND P5, PT, R0.reuse, 0x99, P3 ;  /* 0x000000990000780c */ /* 0x040fe20001fa4270 */
[----:B------:R0:W-:Y:S01]  /*16750*/  @P1 STG.E.U16 desc[UR36][R6.64+0x122], R10 ;  /* 0x0001220a06001986 */ /* 0x0001e2000c101524 */
[----:B------:R-:W-:Y:S02]  /*16760*/  ISETP.GT.AND P1, PT, R0, 0x98, P2 ;  /* 0x000000980000780c */ /* 0x000fe40001724270 */
[----:B------:R-:W-:-:S02]  /*16770*/  F2FP.F16.F32.PACK_AB R9, RZ, R9 ;  /* 0x00000009ff09723e */ /* 0x000fc400000000ff */
[----:B-1----:R-:W-:Y:S02]  /*16780*/  PRMT R12, R8, 0x7610, R12 ;  /* 0x00007610080c7816 */ /* 0x002fe4000000000c */
[----:B------:R-:W-:Y:S01]  /*16790*/  F2FP.F16.F32.PACK_AB R8, RZ, R3 ;  /* 0x00000003ff08723e */ /* 0x000fe200000000ff */
[-C--:B------:R-:W-:Y:S01]  /*167a0*/  FMUL R3, R194, R2.reuse ;  /* 0x00000002c2037220 */ /* 0x080fe20000400000 */
[C---:B------:R-:W-:Y:S01]  /*167b0*/  ISETP.GT.AND P0, PT, R0.reuse, 0x99, P2 ;  /* 0x000000990000780c */ /* 0x040fe20001704270 */
[----:B------:R1:W-:Y:S01]  /*167c0*/  @P4 STG.E.U16 desc[UR36][R4.64+0x130], R11 ;  /* 0x0001300b04004986 */ /* 0x0003e2000c101524 */
[----:B------:R-:W-:Y:S02]  /*167d0*/  ISETP.GT.AND P4, PT, R0, 0xa0, P3 ;  /* 0x000000a00000780c */ /* 0x000fe40001f84270 */
[----:B------:R-:W-:Y:S02]  /*167e0*/  PRMT R13, R9, 0x7610, R13 ;  /* 0x00007610090d7816 */ /* 0x000fe4000000000d */
[----:B------:R-:W-:Y:S01]  /*167f0*/  F2FP.F16.F32.PACK_AB R9, RZ, R3 ;  /* 0x00000003ff09723e */ /* 0x000fe200000000ff */
[-C--:B------:R-:W-:Y:S01]  /*16800*/  FMUL R3, R192, R2.reuse ;  /* 0x00000002c0037220 */ /* 0x080fe20000400000 */
[----:B------:R-:W-:Y:S01]  /*16810*/  PRMT R14, R8, 0x7610, R14 ;  /* 0x00007610080e7816 */ /* 0x000fe2000000000e */
[----:B------:R-:W-:Y:S01]  /*16820*/  FMUL R8, R193, R2 ;  /* 0x00000002c1087220 */ /* 0x000fe20000400000 */
[----:B------:R2:W-:Y:S01]  /*16830*/  @P5 STG.E.U16 desc[UR36][R4.64+0x132], R12 ;  /* 0x0001320c04005986 */ /* 0x0005e2000c101524 */
[----:B------:R-:W-:-:S02]  /*16840*/  ISETP.GT.AND P5, PT, R0, 0xa1, P3 ;  /* 0x000000a10000780c */ /* 0x000fc40001fa4270 */
[----:B------:R-:W-:Y:S01]  /*16850*/  F2FP.F16.F32.PACK_AB R3, RZ, R3 ;  /* 0x00000003ff03723e */ /* 0x000fe200000000ff */
[----:B------:R-:W-:Y:S01]  /*16860*/  @P1 STG.E.U16 desc[UR36][R6.64+0x130], R13 ;  /* 0x0001300d06001986 */ /* 0x000fe2000c101524 */
[----:B0-----:R-:W-:Y:S01]  /*16870*/  F2FP.F16.F32.PACK_AB R10, RZ, R8 ;  /* 0x00000008ff0a723e */ /* 0x001fe200000000ff */
[-C--:B------:R-:W-:Y:S01]  /*16880*/  FMUL R8, R191, R2.reuse ;  /* 0x00000002bf087220 */ /* 0x080fe20000400000 */
[----:B-1----:R-:W-:Y:S01]  /*16890*/  PRMT R11, R3, 0x7610, R11 ;  /* 0x00007610030b7816 */ /* 0x002fe2000000000b */
[----:B------:R-:W-:Y:S01]  /*168a0*/  @P0 STG.E.U16 desc[UR36][R6.64+0x132], R14 ;  /* 0x0001320e06000986 */ /* 0x000fe2000c101524 */
[----:B------:R-:W-:Y:S01]  /*168b0*/  ISETP.GT.AND P0, PT, R0, 0xa0, P2 ;  /* 0x000000a00000780c */ /* 0x000fe20001704270 */
[----:B------:R-:W-:Y:S01]  /*168c0*/  FMUL R3, R190, R2 ;  /* 0x00000002be037220 */ /* 0x000fe20000400000 */
[C---:B------:R-:W-:Y:S01]  /*168d0*/  ISETP.GT.AND P1, PT, R0.reuse, 0xa1, P2 ;  /* 0x000000a10000780c */ /* 0x040fe20001724270 */
[----:B------:R0:W-:Y:S01]  /*168e0*/  @P4 STG.E.U16 desc[UR36][R4.64+0x140], R9 ;  /* 0x0001400904004986 */ /* 0x0001e2000c101524 */
[----:B------:R-:W-:-:S02]  /*168f0*/  ISETP.GT.AND P4, PT, R0, 0xa8, P3 ;  /* 0x000000a80000780c */ /* 0x000fc40001f84270 */
[----:B------:R-:W-:Y:S01]  /*16900*/  F2FP.F16.F32.PACK_AB R8, RZ, R8 ;  /* 0x00000008ff08723e */ /* 0x000fe200000000ff */
[----:B------:R1:W-:Y:S03]  /*16910*/  @P5 STG.E.U16 desc[UR36][R4.64+0x142], R10 ;  /* 0x0001420a04005986 */ /* 0x0003e6000c101524 */
[----:B--2---:R-:W-:Y:S02]  /*16920*/  PRMT R12, R8, 0x7610, R12 ;  /* 0x00007610080c7816 */ /* 0x004fe4000000000c */
[----:B0-----:R-:W-:Y:S01]  /*16930*/  F2FP.F16.F32.PACK_AB R9, RZ, R3 ;  /* 0x00000003ff09723e */ /* 0x001fe200000000ff */
[-C--:B------:R-:W-:Y:S01]  /*16940*/  FMUL R3, R189, R2.reuse ;  /* 0x00000002bd037220 */ /* 0x080fe20000400000 */
[-C--:B------:R-:W-:Y:S02]  /*16950*/  FMUL R8, R188, R2.reuse ;  /* 0x00000002bc087220 */ /* 0x080fe40000400000 */
[----:B-1----:R-:W-:Y:S01]  /*16960*/  PRMT R10, R9, 0x7610, R10 ;  /* 0x00007610090a7816 */ /* 0x002fe2000000000a */
[----:B------:R0:W-:Y:S01]  /*16970*/  @P0 STG.E.U16 desc[UR36][R6.64+0x140], R11 ;  /* 0x0001400b06000986 */ /* 0x0001e2000c101524 */
[----:B------:R-:W-:Y:S01]  /*16980*/  F2FP.F16.F32.PACK_AB R3, RZ, R3 ;  /* 0x00000003ff03723e */ /* 0x000fe200000000ff */
[----:B------:R-:W-:Y:S01]  /*16990*/  FMUL R9, R187, R2 ;  /* 0x00000002bb097220 */ /* 0x000fe20000400000 */
[C---:B------:R-:W-:Y:S01]  /*169a0*/  ISETP.GT.AND P5, PT, R0.reuse, 0xa9, P3 ;  /* 0x000000a90000780c */ /* 0x040fe20001fa4270 */
[----:B------:R1:W-:Y:S01]  /*169b0*/  @P1 STG.E.U16 desc[UR36][R6.64+0x142], R12 ;  /* 0x0001420c06001986 */ /* 0x0003e2000c101524 */
[----:B------:R-:W-:-:S03]  /*169c0*/  ISETP.GT.AND P1, PT, R0, 0xa8, P2 ;  /* 0x000000a80000780c */ /* 0x000fc60001724270 */
[----:B------:R-:W-:Y:S01]  /*169d0*/  @P4 STG.E.U16 desc[UR36][R4.64+0x150], R10 ;  /* 0x0001500a04004986 */ /* 0x000fe2000c101524 */
[----:B------:R-:W-:Y:S02]  /*169e0*/  ISETP.GT.AND P4, PT, R0, 0xa9, P2 ;  /* 0x000000a90000780c */ /* 0x000fe40001784270 */
[----:B------:R-:W-:Y:S02]  /*169f0*/  F2FP.F16.F32.PACK_AB R8, RZ, R8 ;  /* 0x00000008ff08723e */ /* 0x000fe400000000ff */
[----:B0-----:R-:W-:Y:S01]  /*16a00*/  PRMT R11, R3, 0x7610, R11 ;  /* 0x00007610030b7816 */ /* 0x001fe2000000000b */
[-C--:B------:R-:W-:Y:S01]  /*16a10*/  FMUL R3, R186, R2.reuse ;  /* 0x00000002ba037220 */ /* 0x080fe20000400000 */
[----:B------:R-:W-:Y:S02]  /*16a20*/  F2FP.F16.F32.PACK_AB R9, RZ, R9 ;  /* 0x00000009ff09723e */ /* 0x000fe400000000ff */
[----:B-1----:R-:W-:Y:S02]  /*16a30*/  PRMT R12, R8, 0x7610, R12 ;  /* 0x00007610080c7816 */ /* 0x002fe4000000000c */
[----:B------:R-:W-:Y:S01]  /*16a40*/  F2FP.F16.F32.PACK_AB R8, RZ, R3 ;  /* 0x00000003ff08723e */ /* 0x000fe200000000ff */
[----:B------:R-:W-:Y:S01]  /*16a50*/  FMUL R3, R185, R2 ;  /* 0x00000002b9037220 */ /* 0x000fe20000400000 */
[----:B------:R-:W-:Y:S01]  /*16a60*/  PRMT R13, R9, 0x7610, R13 ;  /* 0x00007610090d7816 */ /* 0x000fe2000000000d */
[----:B------:R0:W-:Y:S01]  /*16a70*/  @P5 STG.E.U16 desc[UR36][R4.64+0x152], R11 ;  /* 0x0001520b04005986 */ /* 0x0001e2000c101524 */
[----:B------:R-:W-:-:S02]  /*16a80*/  ISETP.GT.AND P0, PT, R0, 0xb0, P3 ;  /* 0x000000b00000780c */ /* 0x000fc40001f04270 */
        /* <DEDUP_REMOVED lines=26> */
[----:B------:R-:W-:Y:S02]  /*16c30*/  ISETP.GT.AND P1, PT, R0, 0xb8, P2 ;  /* 0x000000b80000780c */ /* 0x000fe40001724270 */
[----:B------:R-:W-:Y:S02]  /*16c40*/  F2FP.F16.F32.PACK_AB R8, RZ, R8 ;  /* 0x00000008ff08723e */ /* 0x000fe400000000ff */
[----:B0-----:R-:W-:Y:S01]  /*16c50*/  PRMT R10, R9, 0x7610, R10 ;  /* 0x00007610090a7816 */ /* 0x001fe2000000000a */
[-C--:B------:R-:W-:Y:S01]  /*16c60*/  FMUL R9, R178, R2.reuse ;  /* 0x00000002b2097220 */ /* 0x080fe20000400000 */
[----:B-1----:R-:W-:Y:S01]  /*16c70*/  PRMT R11, R3, 0x7610, R11 ;  /* 0x00007610030b7816 */ /* 0x002fe2000000000b */
[----:B------:R-:W-:Y:S01]  /*16c80*/  FMUL R3, R177, R2 ;  /* 0x00000002b1037220 */ /* 0x000fe20000400000 */
[----:B------:R0:W-:Y:S02]  /*16c90*/  @P5 STG.E.U16 desc[UR36][R4.64+0x170], R12 ;  /* 0x0001700c04005986 */ /* 0x0001e4000c101524 */
[----:B------:R-:W-:-:S02]  /*16ca0*/  F2FP.F16.F32.PACK_AB R9, RZ, R9 ;  /* 0x00000009ff09723e */ /* 0x000fc400000000ff */
[C---:B------:R-:W-:Y:S02]  /*16cb0*/  ISETP.GT.AND P4, PT, R0.reuse, 0xb9, P2 ;  /* 0x000000b90000780c */ /* 0x040fe40001784270 */
[----:B------:R-:W-:Y:S02]  /*16cc0*/  ISETP.GT.AND P5, PT, R0, 0xc0, P3 ;  /* 0x000000c00000780c */ /* 0x000fe40001fa4270 */
[----:B0-----:R-:W-:Y:S02]  /*16cd0*/  PRMT R12, R8, 0x7610, R12 ;  /* 0x00007610080c7816 */ /* 0x001fe4000000000c */
[----:B------:R-:W-:Y:S01]  /*16ce0*/  F2FP.F16.F32.PACK_AB R8, RZ, R3 ;  /* 0x00000003ff08723e */ /* 0x000fe200000000ff */
[----:B------:R-:W-:Y:S01]  /*16cf0*/  FMUL R3, R176, R2 ;  /* 0x00000002b0037220 */ /* 0x000fe20000400000 */
[----:B------:R-:W-:Y:S01]  /*16d00*/  PRMT R13, R9, 0x7610, R13 ;  /* 0x00007610090d7816 */ /* 0x000fe2000000000d */
[----:B------:R0:W-:Y:S01]  /*16d10*/  @P6 STG.E.U16 desc[UR36][R4.64+0x172], R10 ;  /* 0x0001720a04006986 */ /* 0x0001e2000c101524 */
[----:B------:R-:W-:-:S02]  /*16d20*/  ISETP.GT.AND P0, PT, R0, 0xc1, P3 ;  /* 0x000000c10000780c */ /* 0x000fc40001f04270 */
[----:B------:R-:W-:Y:S01]  /*16d30*/  F2FP.F16.F32.PACK_AB R9, RZ, R3 ;  /* 0x00000003ff09723e */ /* 0x000fe200000000ff */
[----:B------:R1:W-:Y:S01]  /*16d40*/  @P1 STG.E.U16 desc[UR36][R6.64+0x170], R11 ;  /* 0x0001700b06001986 */ /* 0x0003e2000c101524 */
[-C--:B------:R-:W-:Y:S01]  /*16d50*/  FMUL R3, R174, R2.reuse ;  /* 0x00000002ae037220 */ /* 0x080fe20000400000 */
[----:B------:R-:W-:Y:S02]  /*16d60*/  ISETP.GT.AND P1, PT, R0, 0xc0, P2 ;  /* 0x000000c00000780c */ /* 0x000fe40001724270 */
        /* <DEDUP_REMOVED lines=40> */
[C---:B------:R-:W-:Y:S01]  /*16ff0*/  ISETP.GT.AND P0, PT, R0.reuse, 0xd0, P2 ;  /* 0x000000d00000780c */ /* 0x040fe20001704270 */
        /* <DEDUP_REMOVED lines=11> */
[----:B------:R-:W-:Y:S01]  /*170b0*/  ISETP.GT.AND P5, PT, R0, 0xd9, P3 ;  /* 0x000000d90000780c */ /* 0x000fe20001fa4270 */
[----:B------:R-:W-:Y:S01]  /*170c0*/  FMUL R8, R164, R2 ;  /* 0x00000002a4087220 */ /* 0x000fe20000400000 */
[----:B------:R-:W-:Y:S01]  /*170d0*/  @P0 STG.E.U16 desc[UR36][R6.64+0x1a0], R14 ;  /* 0x0001a00e06000986 */ /* 0x000fe2000c101524 */
[----:B------:R-:W-:-:S03]  /*170e0*/  ISETP.GT.AND P0, PT, R0, 0xd8, P2 ;  /* 0x000000d80000780c */ /* 0x000fc60001704270 */
[----:B------:R0:W-:Y:S01]  /*170f0*/  @P1 STG.E.U16 desc[UR36][R6.64+0x1a2], R9 ;  /* 0x0001a20906001986 */ /* 0x0001e2000c101524 */
[----:B------:R-:W-:Y:S02]  /*17100*/  F2FP.F16.F32.PACK_AB R8, RZ, R8 ;  /* 0x00000008ff08723e */ /* 0x000fe400000000ff */
[----:B------:R-:W-:Y:S02]  /*17110*/  ISETP.GT.AND P1, PT, R0, 0xd9, P2 ;  /* 0x000000d90000780c */ /* 0x000fe40001724270 */
        /* <DEDUP_REMOVED lines=16> */
[----:B------:R1:W-:Y:S01]  /*17220*/  @P1 STG.E.U16 desc[UR36][R6.64+0x1b2], R10 ;  /* 0x0001b20a06001986 */ /* 0x0003e2000c101524 */
[C---:B------:R-:W-:Y:S02]  /*17230*/  ISETP.GT.AND P1, PT, R0.reuse, 0xe0, P2 ;  /* 0x000000e00000780c */ /* 0x040fe40001724270 */
[----:B------:R-:W-:Y:S02]  /*17240*/  ISETP.GT.AND P0, PT, R0, 0xe1, P2 ;  /* 0x000000e10000780c */ /* 0x000fe40001704270 */
[----:B0-----:R-:W-:Y:S02]  /*17250*/  PRMT R12, R8, 0x7610, R12 ;  /* 0x00007610080c7816 */ /* 0x001fe4000000000c */
[----:B------:R-:W-:Y:S01]  /*17260*/  F2FP.F16.F32.PACK_AB R8, RZ, R3 ;  /* 0x00000003ff08723e */ /* 0x000fe200000000ff */
[----:B------:R-:W-:Y:S01]  /*17270*/  FMUL R3, R157, R2 ;  /* 0x000000029d037220 */ /* 0x000fe20000400000 */
[----:B------:R0:W-:Y:S01]  /*17280*/  @P4 STG.E.U16 desc[UR36][R4.64+0x1c0], R11 ;  /* 0x0001c00b04004986 */ /* 0x0001e2000c101524 */
[----:B-1----:R-:W-:-:S02]  /*17290*/  PRMT R10, R9, 0x7610, R10 ;  /* 0x00007610090a7816 */ /* 0x002fc4000000000a */
[----:B------:R-:W-:Y:S01]  /*172a0*/  PRMT R13, R8, 0x7610, R13 ;  /* 0x00007610080d7816 */ /* 0x000fe2000000000d */
[----:B------:R-:W-:Y:S01]  /*172b0*/  @P5 STG.E.U16 desc[UR36][R4.64+0x1c2], R12 ;  /* 0x0001c20c04005986 */ /* 0x000fe2000c101524 */
[-C--:B------:R-:W-:Y:S01]  /*172c0*/  FMUL R8, R156, R2.reuse ;  /* 0x000000029c087220 */ /* 0x080fe20000400000 */
[C---:B------:R-:W-:Y:S02]  /*172d0*/  ISETP.GT.AND P4, PT, R0.reuse, 0xe8, P3 ;  /* 0x000000e80000780c */ /* 0x040fe40001f84270 */
[----:B------:R-:W-:Y:S01]  /*172e0*/  F2FP.F16.F32.PACK_AB R9, RZ, R3 ;  /* 0x00000003ff09723e */ /* 0x000fe200000000ff */
[----:B------:R-:W-:Y:S01]  /*172f0*/  FMUL R3, R155, R2 ;  /* 0x000000029b037220 */ /* 0x000fe20000400000 */
[C---:B------:R-:W-:Y:S02]  /*17300*/  ISETP.GT.AND P5, PT, R0.reuse, 0xe9, P3 ;  /* 0x000000e90000780c */ /* 0x040fe40001fa4270 */
[----:B------:R-:W-:Y:S02]  /*17310*/  ISETP.GT.AND P6, PT, R0, 0xe8, P2 ;  /* 0x000000e80000780c */ /* 0x000fe400017c4270 */
[----:B------:R-:W-:Y:S01]  /*17320*/  F2FP.F16.F32.PACK_AB R8, RZ, R8 ;  /* 0x00000008ff08723e */ /* 0x000fe200000000ff */
[----:B------:R1:W-:Y:S01]  /*17330*/  @P1 STG.E.U16 desc[UR36][R6.64+0x1c0], R10 ;  /* 0x0001c00a06001986 */ /* 0x0003e2000c101524 */
[----:B------:R-:W-:-:S02]  /*17340*/  F2FP.F16.F32.PACK_AB R3, RZ, R3 ;  /* 0x00000003ff03723e */ /* 0x000fc400000000ff */
[C---:B------:R-:W-:Y:S01]  /*17350*/  ISETP.GT.AND P1, PT, R17.reuse, 0x80, PT ;  /* 0x000000801100780c */ /* 0x040fe20003f24270 */
[----:B------:R2:W-:Y:S01]  /*17360*/  @P0 STG.E.U16 desc[UR36][R6.64+0x1c2], R13 ;  /* 0x0001c20d06000986 */ /* 0x0005e2000c101524 */
[----:B------:R-:W-:Y:S02]  /*17370*/  ISETP.GT.AND P0, PT, R17, 0x88, PT ;  /* 0x000000881100780c */ /* 0x000fe40003f04270 */
[----:B0-----:R-:W-:Y:S02]  /*17380*/  PRMT R11, R8, 0x7610, R11 ;  /* 0x00007610080b7816 */ /* 0x001fe4000000000b */
[----:B------:R-:W-:Y:S02]  /*17390*/  PRMT R17, R3, 0x7610, R17 ;  /* 0x0000761003117816 */ /* 0x000fe40000000011 */
[----:B-1----:R-:W-:Y:S01]  /*173a0*/  PRMT R10, R9, 0x7610, R10 ;  /* 0x00007610090a7816 */ /* 0x002fe2000000000a */
[----:B------:R-:W-:-:S04]  /*173b0*/  FMUL R3, R154, R2 ;  /* 0x000000029a037220 */ /* 0x000fc80000400000 */
[----:B------:R-:W-:Y:S01]  /*173c0*/  @P4 STG.E.U16 desc[UR36][R4.64+0x1d0], R10 ;  /* 0x0001d00a04004986 */ /* 0x000fe2000c101524 */
[----:B------:R-:W-:-:S03]  /*173d0*/  ISETP.GT.AND P4, PT, R0, 0xe9, P2 ;  /* 0x000000e90000780c */ /* 0x000fc60001784270 */
[----:B------:R0:W-:Y:S01]  /*173e0*/  @P5 STG.E.U16 desc[UR36][R4.64+0x1d2], R11 ;  /* 0x0001d20b04005986 */ /* 0x0001e2000c101524 */
[----:B------:R-:W-:-:S03]  /*173f0*/  ISETP.GT.AND P5, PT, R0, 0xf0, P3 ;  /* 0x000000f00000780c */ /* 0x000fc60001fa4270 */
[----:B------:R-:W-:Y:S01]  /*17400*/  @P6 STG.E.U16 desc[UR36][R6.64+0x1d0], R17 ;  /* 0x0001d01106006986 */ /* 0x000fe2000c101524 */
[----:B------:R-:W-:Y:S01]  /*17410*/  ISETP.GT.AND P6, PT, R0, 0xf1, P3 ;  /* 0x000000f10000780c */ /* 0x000fe20001fc4270 */
[-C--:B------:R-:W-:Y:S01]  /*17420*/  FMUL R8, R153, R2.reuse ;  /* 0x0000000299087220 */ /* 0x080fe20000400000 */
[----:B------:R-:W-:Y:S01]  /*17430*/  FMUL R9, R152, R2 ;  /* 0x0000000298097220 */ /* 0x000fe20000400000 */
[----:B--2---:R-:W-:-:S03]  /*17440*/  F2FP.F16.F32.PACK_AB R13, RZ, R3 ;  /* 0x00000003ff0d723e */ /* 0x004fc600000000ff */
[----:B------:R-:W-:Y:S02]  /*17450*/  F2FP.F16.F32.PACK_AB R14, RZ, R8 ;  /* 0x00000008ff0e723e */ /* 0x000fe400000000ff */
[----:B------:R-:W-:Y:S01]  /*17460*/  F2FP.F16.F32.PACK_AB R15, RZ, R9 ;  /* 0x00000009ff0f723e */ /* 0x000fe200000000ff */
[----:B------:R-:W-:Y:S01]  /*17470*/  @P4 STG.E.U16 desc[UR36][R6.64+0x1d2], R13 ;  /* 0x0001d20d06004986 */ /* 0x000fe2000c101524 */
[----:B------:R-:W-:-:S03]  /*17480*/  ISETP.GT.AND P4, PT, R0, 0xf1, P2 ;  /* 0x000000f10000780c */ /* 0x000fc60001784270 */
[----:B------:R-:W-:Y:S04]  /*17490*/  @P5 STG.E.U16 desc[UR36][R4.64+0x1e0], R14 ;  /* 0x0001e00e04005986 */ /* 0x000fe8000c101524 */
[----:B------:R-:W-:Y:S01]  /*174a0*/  @P6 STG.E.U16 desc[UR36][R4.64+0x1e2], R15 ;  /* 0x0001e20f04006986 */ /* 0x000fe2000c101524 */
[----:B------:R-:W-:Y:S01]  /*174b0*/  ISETP.GT.AND P6, PT, R0, 0xf0, P2 ;  /* 0x000000f00000780c */ /* 0x000fe200017c4270 */
[-C--:B0-----:R-:W-:Y:S01]  /*174c0*/  FMUL R11, R23, R2.reuse ;  /* 0x00000002170b7220 */ /* 0x081fe20000400000 */
[----:B------:R-:W-:-:S04]  /*174d0*/  FMUL R12, R22, R2 ;  /* 0x00000002160c7220 */ /* 0x000fc80000400000 */
[----:B------:R-:W-:Y:S02]  /*174e0*/  F2FP.F16.F32.PACK_AB R11, RZ, R11 ;  /* 0x0000000bff0b723e */ /* 0x000fe400000000ff */
[----:B------:R-:W-:Y:S02]  /*174f0*/  F2FP.F16.F32.PACK_AB R12, RZ, R12 ;  /* 0x0000000cff0c723e */ /* 0x000fe400000000ff */
[C---:B------:R-:W-:Y:S02]  /*17500*/  ISETP.GT.AND P5, PT, R0.reuse, 0xf8, P3 ;  /* 0x000000f80000780c */ /* 0x040fe40001fa4270 */
[----:B------:R-:W-:Y:S01]  /*17510*/  ISETP.GT.AND P3, PT, R0, 0xf9, P3 ;  /* 0x000000f90000780c */ /* 0x000fe20001f64270 */
[----:B------:R-:W-:Y:S01]  /*17520*/  @P6 STG.E.U16 desc[UR36][R6.64+0x1e0], R11 ;  /* 0x0001e00b06006986 */ /* 0x000fe2000c101524 */
[----:B------:R-:W-:-:S03]  /*17530*/  FMUL R10, R21, R2 ;  /* 0x00000002150a7220 */ /* 0x000fc60000400000 */
[----:B------:R0:W-:Y:S01]  /*17540*/  @P4 STG.E.U16 desc[UR36][R6.64+0x1e2], R12 ;  /* 0x0001e20c06004986 */ /* 0x0001e2000c101524 */
[----:B------:R-:W-:Y:S01]  /*17550*/  ISETP.GT.AND P4, PT, R0, 0xf8, P2 ;  /* 0x000000f80000780c */ /* 0x000fe20001784270 */
[-C--:B------:R-:W-:Y:S01]  /*17560*/  FMUL R9, R20, R2.reuse ;  /* 0x0000000214097220 */ /* 0x080fe20000400000 */
[-C--:B------:R-:W-:Y:S01]  /*17570*/  FMUL R8, R18, R2.reuse ;  /* 0x0000000212087220 */ /* 0x080fe20000400000 */
[----:B------:R-:W-:Y:S01]  /*17580*/  FMUL R3, R19, R2 ;  /* 0x0000000213037220 */ /* 0x000fe20000400000 */
[----:B------:R-:W-:Y:S02]  /*17590*/  F2FP.F16.F32.PACK_AB R10, RZ, R10 ;  /* 0x0000000aff0a723e */ /* 0x000fe400000000ff */
[----:B------:R-:W-:Y:S02]  /*175a0*/  ISETP.GT.AND P2, PT, R0, 0xf9, P2 ;  /* 0x000000f90000780c */ /* 0x000fe40001744270 */
[----:B------:R-:W-:Y:S02]  /*175b0*/  F2FP.F16.F32.PACK_AB R9, RZ, R9 ;  /* 0x00000009ff09723e */ /* 0x000fe400000000ff */
[----:B------:R-:W-:-:S02]  /*175c0*/  F2FP.F16.F32.PACK_AB R8, RZ, R8 ;  /* 0x00000008ff08723e */ /* 0x000fc400000000ff */
[----:B------:R-:W-:Y:S01]  /*175d0*/  F2FP.F16.F32.PACK_AB R3, RZ, R3 ;  /* 0x00000003ff03723e */ /* 0x000fe200000000ff */
[----:B------:R-:W-:Y:S01]  /*175e0*/  @P5 STG.E.U16 desc[UR36][R4.64+0x1f0], R10 ;  /* 0x0001f00a04005986 */ /* 0x000fe2000c101524 */
[----:B0-----:R-:W-:Y:S01]  /*175f0*/  PRMT R12, R8, 0x7610, R12 ;  /* 0x00007610080c7816 */ /* 0x001fe2000000000c */
[----:B------:R-:W-:Y:S01]  /*17600*/  USHF.L.U32 UR12, UR8, 0x8, URZ ;  /* 0x00000008080c7899 */ /* 0x000fe2000800063f */
[----:B------:R-:W-:Y:S01]  /*17610*/  PRMT R11, R3, 0x7610, R11 ;  /* 0x00007610030b7816 */ /* 0x000fe2000000000b */
[----:B------:R0:W-:Y:S01]  /*17620*/  @P3 STG.E.U16 desc[UR36][R4.64+0x1f2], R9 ;  /* 0x0001f20904003986 */ /* 0x0001e2000c101524 */
[----:B------:R-:W-:Y:S01]  /*17630*/  @P4 MOV R8, R6 ;  /* 0x0000000600084202 */ /* 0x000fe20000000f00 */
[----:B------:R-:W-:Y:S02]  /*17640*/  USHF.L.U64.HI UR11, UR8, 0x8, UR9 ;  /* 0x00000008080b7899 */ /* 0x000fe40008010209 */
[----:B------:R-:W-:Y:S02]  /*17650*/  IMAD.U32 R3, RZ, RZ, UR12 ;  /* 0x0000000cff037e24 */ /* 0x000fe4000f8e00ff */
[----:B0-----:R-:W-:Y:S01]  /*17660*/  @P4 IMAD.MOV.U32 R9, RZ, RZ, R7 ;  /* 0x000000ffff094224 */ /* 0x001fe200078e0007 */
[----:B------:R-:W-:-:S04]  /*17670*/  ISETP.GT.AND P3, PT, R0, RZ, P1 ;  /* 0x000000ff0000720c */ /* 0x000fc80000f64270 */
[----:B------:R0:W-:Y:S01]  /*17680*/  @P4 STG.E.U16 desc[UR36][R8.64+0x1f0], R11 ;  /* 0x0001f00b08004986 */ /* 0x0001e2000c101524 */
[----:B------:R-:W-:Y:S01]  /*17690*/  ISETP.GT.AND P4, PT, R0, 0x1, P1 ;  /* 0x000000010000780c */ /* 0x000fe20000f84270 */
[-C--:B------:R-:W-:Y:S01]  /*176a0*/  FMUL R24, R24, R2.reuse ;  /* 0x0000000218187220 */ /* 0x080fe20000400000 */
[----:B------:R-:W-:Y:S01]  /*176b0*/  FMUL R25, R25, R2 ;  /* 0x0000000219197220 */ /* 0x000fe20000400000 */
[----:B0-----:R-:W-:Y:S01]  /*176c0*/  @P2 MOV R8, R6 ;  /* 0x0000000600082202 */ /* 0x001fe20000000f00 */
[----:B------:R-:W-:Y:S02]  /*176d0*/  @P2 IMAD.MOV.U32 R9, RZ, RZ, R7 ;  /* 0x000000ffff092224 */ /* 0x000fe400078e0007 */
[----:B------:R-:W-:-:S03]  /*176e0*/  IMAD.U32 R7, RZ, RZ, UR11 ;  /* 0x0000000bff077e24 */ /* 0x000fc6000f8e00ff */
[----:B------:R0:W-:Y:S01]  /*176f0*/  @P2 STG.E.U16 desc[UR36][R8.64+0x1f2], R12 ;  /* 0x0001f20c08002986 */ /* 0x0001e2000c101524 */
[C---:B------:R-:W-:Y:S02]  /*17700*/  IADD3 R6, P2, P6, R4.reuse, UR5, R3 ;  /* 0x0000000504067c10 */ /* 0x040fe4000fe5e003 */
[----:B------:R-:W-:Y:S02]  /*17710*/  IADD3 R4, P5, R4, UR12, RZ ;  /* 0x0000000c04047c10 */ /* 0x000fe4000ffbe0ff */
[C---:B------:R-:W-:Y:S02]  /*17720*/  IADD3.X R7, R5.reuse, UR4, R7, P2, P6 ;  /* 0x0000000405077c10 */ /* 0x040fe400097ec407 */
[----:B------:R-:W-:Y:S02]  /*17730*/  F2FP.F16.F32.PACK_AB R24, RZ, R24 ;  /* 0x00000018ff18723e */ /* 0x000fe400000000ff */
[----:B------:R-:W-:Y:S02]  /*17740*/  IADD3.X R5, R5, UR11, RZ, P5, !PT ;  /* 0x0000000b05057c10 */ /* 0x000fe4000affe4ff */
[----:B------:R-:W-:-:S02]  /*17750*/  F2FP.F16.F32.PACK_AB R25, RZ, R25 ;  /* 0x00000019ff19723e */ /* 0x000fc400000000ff */
[C---:B------:R-:W-:Y:S01]  /*17760*/  ISETP.GT.AND P2, PT, R0.reuse, RZ, P0 ;  /* 0x000000ff0000720c */ /* 0x040fe20000744270 */
[----:B------:R-:W-:Y:S01]  /*17770*/  @P3 STG.E.U16 desc[UR36][R4.64], R24 ;  /* 0x0000001804003986 */ /* 0x000fe2000c101524 */
[----:B------:R-:W-:Y:S01]  /*17780*/  ISETP.GT.AND P3, PT, R0, 0x1, P0 ;  /* 0x000000010000780c */ /* 0x000fe20000764270 */
[-C--:B------:R-:W-:Y:S02]  /*17790*/  FMUL R26, R26, R2.reuse ;  /* 0x000000021a1a7220 */ /* 0x080fe40000400000 */
[----:B------:R-:W-:Y:S01]  /*177a0*/  @P4 STG.E.U16 desc[UR36][R4.64+0x2], R25 ;  /* 0x0000021904004986 */ /* 0x000fe2000c101524 */
[----:B------:R-:W-:Y:S01]  /*177b0*/  ISETP.GT.AND P4, PT, R0, 0x8, P1 ;  /* 0x000000080000780c */ /* 0x000fe20000f84270 */
[-C--:B------:R-:W-:Y:S01]  /*177c0*/  FMUL R27, R27, R2.reuse ;  /* 0x000000021b1b7220 */ /* 0x080fe20000400000 */
[----:B0-----:R-:W-:Y:S01]  /*177d0*/  IADD3 R8, P5, R4, UR5, RZ ;  /* 0x0000000504087c10 */ /* 0x001fe2000ffbe0ff */
[----:B------:R-:W-:Y:S01]  /*177e0*/  FMUL R28, R28, R2 ;  /* 0x000000021c1c7220 */ /* 0x000fe20000400000 */
[----:B------:R-:W-:-:S02]  /*177f0*/  F2FP.F16.F32.PACK_AB R26, RZ, R26 ;  /* 0x0000001aff1a723e */ /* 0x000fc400000000ff */
[----:B------:R-:W-:Y:S02]  /*17800*/  IADD3.X R9, R5, UR4, RZ, P5, !PT ;  /* 0x0000000405097c10 */ /* 0x000fe4000affe4ff */
[----:B------:R-:W-:Y:S02]  /*17810*/  F2FP.F16.F32.PACK_AB R27, RZ, R27 ;  /* 0x0000001bff1b723e */ /* 0x000fe400000000ff */
[----:B------:R-:W-:Y:S01]  /*17820*/  F2FP.F16.F32.PACK_AB R28, RZ, R28 ;  /* 0x0000001cff1c723e */ /* 0x000fe200000000ff */
[----:B------:R-:W-:Y:S01]  /*17830*/  @P2 STG.E.U16 desc[UR36][R8.64], R26 ;  /* 0x0000001a08002986 */ /* 0x000fe2000c101524 */
[C---:B------:R-:W-:Y:S02]  /*17840*/  ISETP.GT.AND P5, PT, R0.reuse, 0x9, P1 ;  /* 0x000000090000780c */ /* 0x040fe40000fa4270 */
[C---:B------:R-:W-:Y:S01]  /*17850*/  ISETP.GT.AND P2, PT, R0.reuse, 0x8, P0 ;  /* 0x000000080000780c */ /* 0x040fe20000744270 */
[----:B------:R-:W-:Y:S01]  /*17860*/  @P3 STG.E.U16 desc[UR36][R8.64+0x2], R27 ;  /* 0x0000021b08003986 */ /* 0x000fe2000c101524 */
[-C--:B------:R-:W-:Y:S01]  /*17870*/  FMUL R29, R29, R2.reuse ;  /* 0x000000021d1d7220 */ /* 0x080fe20000400000 */
[----:B------:R-:W-:Y:S01]  /*17880*/  ISETP.GT.AND P3, PT, R0, 0x9, P0 ;  /* 0x000000090000780c */ /* 0x000fe20000764270 */
[-C--:B------:R-:W-:Y:S01]  /*17890*/  FMUL R30, R30, R2.reuse ;  /* 0x000000021e1e7220 */ /* 0x080fe20000400000 */
[----:B------:R-:W-:Y:S01]  /*178a0*/  @P4 STG.E.U16 desc[UR36][R4.64+0x10], R28 ;  /* 0x0000101c04004986 */ /* 0x000fe2000c101524 */
[----:B------:R-:W-:Y:S01]  /*178b0*/  ISETP.GT.AND P4, PT, R0, 0x10, P1 ;  /* 0x000000100000780c */ /* 0x000fe20000f84270 */
[-C--:B------:R-:W-:Y:S01]  /*178c0*/  FMUL R31, R31, R2.reuse ;  /* 0x000000021f1f7220 */ /* 0x080fe20000400000 */
[----:B------:R-:W-:Y:S01]  /*178d0*/  IADD3 R10, P6, R4, UR5, RZ ;  /* 0x00000005040a7c10 */ /* 0x000fe2000ffde0ff */
[----:B------:R-:W-:Y:S01]  /*178e0*/  FMUL R32, R32, R2 ;  /* 0x0000000220207220 */ /* 0x000fe20000400000 */
[----:B------:R-:W-:-:S02]  /*178f0*/  F2FP.F16.F32.PACK_AB R29, RZ, R29 ;  /* 0x0000001dff1d723e */ /* 0x000fc400000000ff */
[----:B------:R-:W-:Y:S02]  /*17900*/  F2FP.F16.F32.PACK_AB R30, RZ, R30 ;  /* 0x0000001eff1e723e */ /* 0x000fe400000000ff */
[----:B------:R-:W-:Y:S02]  /*17910*/  IADD3.X R11, R5, UR4, RZ, P6, !PT ;  /* 0x00000004050b7c10 */ /* 0x000fe4000b7fe4ff */
[----:B------:R-:W-:Y:S01]  /*17920*/  F2FP.F16.F32.PACK_AB R31, RZ, R31 ;  /* 0x0000001fff1f723e */ /* 0x000fe200000000ff */
[----:B------:R-:W-:Y:S01]  /*17930*/  @P5 STG.E.U16 desc[UR36][R4.64+0x12], R29 ;  /* 0x0000121d04005986 */ /* 0x000fe2000c101524 */
[----:B------:R-:W-:Y:S02]  /*17940*/  F2FP.F16.F32.PACK_AB R32, RZ, R32 ;  /* 0x00000020ff20723e */ /* 0x000fe400000000ff */
[C---:B------:R-:W-:Y:S01]  /*17950*/  ISETP.GT.AND P5, PT, R0.reuse, 0x11, P1 ;  /* 0x000000110000780c */ /* 0x040fe20000fa4270 */
[----:B------:R-:W-:Y:S01]  /*17960*/  @P2 STG.E.U16 desc[UR36][R10.64+0x10], R30 ;  /* 0x0000101e0a002986 */ /* 0x000fe2000c101524 */
[----:B------:R-:W-:Y:S01]  /*17970*/  ISETP.GT.AND P2, PT, R0, 0x10, P0 ;  /* 0x000000100000780c */ /* 0x000fe20000744270 */
[----:B------:R-:W-:-:S02]  /*17980*/  FMUL R33, R33, R2 ;  /* 0x0000000221217220 */ /* 0x000fc40000400000 */
[----:B------:R-:W-:Y:S01]  /*17990*/  @P3 STG.E.U16 desc[UR36][R6.64+0x12], R31 ;  /* 0x0000121f06003986 */ /* 0x000fe2000c101524 */
[----:B------:R-:W-:Y:S01]  /*179a0*/  ISETP.GT.AND P3, PT, R0, 0x11, P0 ;  /* 0x000000110000780c */ /* 0x000fe20000764270 */
[-C--:B------:R-:W-:Y:S02]  /*179b0*/  FMUL R34, R34, R2.reuse ;  /* 0x0000000222227220 */ /* 0x080fe40000400000 */
[----:B------:R-:W-:Y:S01]  /*179c0*/  @P4 STG.E.U16 desc[UR36][R4.64+0x20], R32 ;  /* 0x0000202004004986 */ /* 0x000fe2000c101524 */
[----:B------:R-:W-:Y:S01]  /*179d0*/  ISETP.GT.AND P4, PT, R0, 0x18, P1 ;  /* 0x000000180000780c */ /* 0x000fe20000f84270 */
[-C--:B------:R-:W-:Y:S01]  /*179e0*/  FMUL R35, R35, R2.reuse ;  /* 0x0000000223237220 */ /* 0x080fe20000400000 */
[----:B------:R-:W-:Y:S01]  /*179f0*/  FMUL R36, R36, R2 ;  /* 0x0000000224247220 */ /* 0x000fe20000400000 */
[----:B------:R-:W-:Y:S02]  /*17a00*/  F2FP.F16.F32.PACK_AB R33, RZ, R33 ;  /* 0x00000021ff21723e */ /* 0x000fe400000000ff */
[----:B------:R-:W-:-:S02]  /*17a10*/  F2FP.F16.F32.PACK_AB R34, RZ, R34 ;  /* 0x00000022ff22723e */ /* 0x000fc400000000ff */
[----:B------:R-:W-:Y:S01]  /*17a20*/  F2FP.F16.F32.PACK_AB R35, RZ, R35 ;  /* 0x00000023ff23723e */ /* 0x000fe200000000ff */
[----:B------:R-:W-:Y:S01]  /*17a30*/  @P5 STG.E.U16 desc[UR36][R4.64+0x22], R33 ;  /* 0x0000222104005986 */ /* 0x000fe2000c101524 */
[----:B------:R-:W-:Y:S02]  /*17a40*/  F2FP.F16.F32.PACK_AB R36, RZ, R36 ;  /* 0x00000024ff24723e */ /* 0x000fe400000000ff */
[C---:B------:R-:W-:Y:S01]  /*17a50*/  ISETP.GT.AND P5, PT, R0.reuse, 0x19, P1 ;  /* 0x000000190000780c */ /* 0x040fe20000fa4270 */
[----:B------:R-:W-:Y:S01]  /*17a60*/  @P2 STG.E.U16 desc[UR36][R6.64+0x20], R34 ;  /* 0x0000202206002986 */ /* 0x000fe2000c101524 */
[C---:B------:R-:W-:Y:S01]  /*17a70*/  ISETP.GT.AND P2, PT, R0.reuse, 0x18, P0 ;  /* 0x000000180000780c */ /* 0x040fe20000744270 */
[-C--:B------:R-:W-:Y:S02]  /*17a80*/  FMUL R37, R37, R2.reuse ;  /* 0x0000000225257220 */ /* 0x080fe40000400000 */
[----:B------:R-:W-:Y:S01]  /*17a90*/  @P3 STG.E.U16 desc[UR36][R6.64+0x22], R35 ;  /* 0x0000222306003986 */ /* 0x000fe2000c101524 */
[----:B------:R-:W-:Y:S01]  /*17aa0*/  ISETP.GT.AND P3, PT, R0, 0x19, P0 ;  /* 0x000000190000780c */ /* 0x000fe20000764270 */
[----:B------:R-:W-:-:S02]  /*17ab0*/  FMUL R38, R38, R2 ;  /* 0x0000000226267220 */ /* 0x000fc40000400000 */
[----:B------:R-:W-:Y:S01]  /*17ac0*/  @P4 STG.E.U16 desc[UR36][R4.64+0x30], R36 ;  /* 0x0000302404004986 */ /* 0x000fe2000c101524 */
[----:B------:R-:W-:Y:S01]  /*17ad0*/  ISETP.GT.AND P4, PT, R0, 0x20, P1 ;  /* 0x000000200000780c */ /* 0x000fe20000f84270 */
[-C--:B------:R-:W-:Y:S01]  /*17ae0*/  FMUL R39, R39, R2.reuse ;  /* 0x0000000227277220 */ /* 0x080fe20000400000 */
[----:B------:R-:W-:Y:S01]  /*17af0*/  FMUL R40, R40, R2 ;  /* 0x0000000228287220 */ /* 0x000fe20000400000 */
[----:B------:R-:W-:Y:S02]  /*17b00*/  F2FP.F16.F32.PACK_AB R37, RZ, R37 ;  /* 0x00000025ff25723e */ /* 0x000fe400000000ff */
[----:B------:R-:W-:Y:S02]  /*17b10*/  F2FP.F16.F32.PACK_AB R38, RZ, R38 ;  /* 0x00000026ff26723e */ /* 0x000fe400000000ff */
[----:B------:R-:W-:Y:S01]  /*17b20*/  F2FP.F16.F32.PACK_AB R39, RZ, R39 ;  /* 0x00000027ff27723e */ /* 0x000fe200000000ff */
[----:B------:R-:W-:Y:S01]  /*17b30*/  @P5 STG.E.U16 desc[UR36][R4.64+0x32], R37 ;  /* 0x0000322504005986 */ /* 0x000fe2000c101524 */
[----:B------:R-:W-:-:S02]  /*17b40*/  F2FP.F16.F32.PACK_AB R40, RZ, R40 ;  /* 0x00000028ff28723e */ /* 0x000fc400000000ff */
[C---:B------:R-:W-:Y:S01]  /*17b50*/  ISETP.GT.AND P5, PT, R0.reuse, 0x21, P1 ;  /* 0x000000210000780c */ /* 0x040fe20000fa4270 */
[----:B------:R-:W-:Y:S01]  /*17b60*/  @P2 STG.E.U16 desc[UR36][R6.64+0x30], R38 ;  /* 0x0000302606002986 */ /* 0x000fe2000c101524 */
[C---:B------:R-:W-:Y:S01]  /*17b70*/  ISETP.GT.AND P2, PT, R0.reuse, 0x20, P0 ;  /* 0x000000200000780c */ /* 0x040fe20000744270 */
[-C--:B------:R-:W-:Y:S02]  /*17b80*/  FMUL R41, R41, R2.reuse ;  /* 0x0000000229297220 */ /* 0x080fe40000400000 */
[----:B------:R-:W-:Y:S01]  /*17b90*/  @P3 STG.E.U16 desc[UR36][R6.64+0x32], R39 ;  /* 0x0000322706003986 */ /* 0x000fe2000c101524 */
[----:B------:R-:W-:Y:S01]  /*17ba0*/  ISETP.GT.AND P3, PT, R0, 0x21, P0 ;  /* 0x000000210000780c */ /* 0x000fe20000764270 */
[-C--:B------:R-:W-:Y:S02]  /*17bb0*/  FMUL R42, R42, R2.reuse ;  /* 0x000000022a2a7220 */ /* 0x080fe40000400000 */
[----:B------:R-:W-:Y:S01]  /*17bc0*/  @P4 STG.E.U16 desc[UR36][R4.64+0x40], R40 ;  /* 0x0000402804004986 */ /* 0x000fe2000c101524 */
[----:B------:R-:W-:Y:S01]  /*17bd0*/  ISETP.GT.AND P4, PT, R0, 0x28, P1 ;  /* 0x000000280000780c */ /* 0x000fe20000f84270 */
[-C--:B------:R-:W-:Y:S01]  /*17be0*/  FMUL R43, R43, R2.reuse ;  /* 0x000000022b2b7220 */ /* 0x080fe20000400000 */
[----:B------:R-:W-:Y:S01]  /*17bf0*/  FMUL R44, R44, R2 ;  /* 0x000000022c2c7220 */ /* 0x000fe20000400000 */
[----:B------:R-:W-:-:S02]  /*17c00*/  F2FP.F16.F32.PACK_AB R41, RZ, R41 ;  /* 0x00000029ff29723e */ /* 0x000fc400000000ff */
[----:B------:R-:W-:Y:S02]  /*17c10*/  F2FP.F16.F32.PACK_AB R42, RZ, R42 ;  /* 0x0000002aff2a723e */ /* 0x000fe400000000ff */
        /* <DEDUP_REMOVED lines=357> */
[----:B------:R-:W-:Y:S01]  /*19270*/  ISETP.GT.AND P2, PT, R0, 0xd8, P0 ;  /* 0x000000d80000780c */ /* 0x000fe20000744270 */
[-C--:B------:R-:W-:Y:S02]  /*19280*/  FMUL R133, R133, R2.reuse ;  /* 0x0000000285857220 */ /* 0x080fe40000400000 */
[----:B------:R-:W-:Y:S01]  /*19290*/  @P3 STG.E.U16 desc[UR36][R6.64+0x1a2], R131 ;  /* 0x0001a28306003986 */ /* 0x000fe2000c101524 */
[----:B------:R-:W-:-:S03]  /*192a0*/  FMUL R134, R134, R2 ;  /* 0x0000000286867220 */ /* 0x000fc60000400000 */
[----:B------:R-:W-:Y:S01]  /*192b0*/  @P4 STG.E.U16 desc[UR36][R4.64+0x1b0], R132 ;  /* 0x0001b08404004986 */ /* 0x000fe2000c101524 */
[C---:B------:R-:W-:Y:S01]  /*192c0*/  ISETP.GT.AND P4, PT, R0.reuse, 0xd9, P0 ;  /* 0x000000d90000780c */ /* 0x040fe20000784270 */
[----:B------:R-:W-:Y:S01]  /*192d0*/  FMUL R135, R135, R2 ;  /* 0x0000000287877220 */ /* 0x000fe20000400000 */
[----:B------:R-:W-:Y:S02]  /*192e0*/  F2FP.F16.F32.PACK_AB R133, RZ, R133 ;  /* 0x00000085ff85723e */ /* 0x000fe400000000ff */
[----:B------:R-:W-:Y:S02]  /*192f0*/  F2FP.F16.F32.PACK_AB R134, RZ, R134 ;  /* 0x00000086ff86723e */ /* 0x000fe400000000ff */
[----:B------:R-:W-:Y:S01]  /*19300*/  F2FP.F16.F32.PACK_AB R135, RZ, R135 ;  /* 0x00000087ff87723e */ /* 0x000fe200000000ff */
[----:B------:R-:W-:Y:S01]  /*19310*/  @P5 STG.E.U16 desc[UR36][R4.64+0x1b2], R133 ;  /* 0x0001b28504005986 */ /* 0x000fe2000c101524 */
[----:B------:R-:W-:-:S03]  /*19320*/  ISETP.GT.AND P5, PT, R0, 0xe0, P1 ;  /* 0x000000e00000780c */ /* 0x000fc60000fa4270 */
[----:B------:R-:W-:Y:S01]  /*19330*/  @P2 STG.E.U16 desc[UR36][R6.64+0x1b0], R134 ;  /* 0x0001b08606002986 */ /* 0x000fe2000c101524 */
[----:B------:R-:W-:Y:S01]  /*19340*/  ISETP.GT.AND P2, PT, R0, 0xe1, P1 ;  /* 0x000000e10000780c */ /* 0x000fe20000f44270 */
[-C--:B------:R-:W-:Y:S01]  /*19350*/  FMUL R136, R136, R2.reuse ;  /* 0x0000000288887220 */ /* 0x080fe20000400000 */
[C---:B------:R-:W-:Y:S01]  /*19360*/  ISETP.GT.AND P3, PT, R0.reuse, 0xe0, P0 ;  /* 0x000000e00000780c */ /* 0x040fe20000764270 */
[----:B------:R-:W-:Y:S01]  /*19370*/  @P4 STG.E.U16 desc[UR36][R6.64+0x1b2], R135 ;  /* 0x0001b28706004986 */ /* 0x000fe2000c101524 */
[-C--:B------:R-:W-:Y:S01]  /*19380*/  FMUL R137, R137, R2.reuse ;  /* 0x0000000289897220 */ /* 0x080fe20000400000 */
[----:B------:R-:W-:Y:S01]  /*19390*/  ISETP.GT.AND P4, PT, R0, 0xe1, P0 ;  /* 0x000000e10000780c */ /* 0x000fe20000784270 */
[-C--:B------:R-:W-:Y:S01]  /*193a0*/  FMUL R138, R138, R2.reuse ;  /* 0x000000028a8a7220 */ /* 0x080fe20000400000 */
[----:B------:R-:W-:Y:S01]  /*193b0*/  FMUL R139, R139, R2 ;  /* 0x000000028b8b7220 */ /* 0x000fe20000400000 */
[----:B------:R-:W-:Y:S02]  /*193c0*/  F2FP.F16.F32.PACK_AB R136, RZ, R136 ;  /* 0x00000088ff88723e */ /* 0x000fe400000000ff */
[----:B------:R-:W-:-:S02]  /*193d0*/  F2FP.F16.F32.PACK_AB R137, RZ, R137 ;  /* 0x00000089ff89723e */ /* 0x000fc400000000ff */
[----:B------:R-:W-:Y:S02]  /*193e0*/  F2FP.F16.F32.PACK_AB R138, RZ, R138 ;  /* 0x0000008aff8a723e */ /* 0x000fe400000000ff */
[----:B------:R-:W-:Y:S01]  /*193f0*/  F2FP.F16.F32.PACK_AB R139, RZ, R139 ;  /* 0x0000008bff8b723e */ /* 0x000fe200000000ff */
[----:B------:R-:W-:Y:S01]  /*19400*/  @P5 STG.E.U16 desc[UR36][R4.64+0x1c0], R136 ;  /* 0x0001c08804005986 */ /* 0x000fe2000c101524 */
[----:B------:R-:W-:-:S03]  /*19410*/  ISETP.GT.AND P5, PT, R0, 0xe9, P1 ;  /* 0x000000e90000780c */ /* 0x000fc60000fa4270 */
[----:B------:R-:W-:Y:S01]  /*19420*/  @P2 STG.E.U16 desc[UR36][R4.64+0x1c2], R137 ;  /* 0x0001c28904002986 */ /* 0x000fe2000c101524 */
[C---:B------:R-:W-:Y:S02]  /*19430*/  ISETP.GT.AND P2, PT, R0.reuse, 0xe8, P1 ;  /* 0x000000e80000780c */ /* 0x040fe40000f44270 */
[C---:B------:R-:W-:Y:S01]  /*19440*/  ISETP.GT.AND P6, PT, R0.reuse, 0xe8, P0 ;  /* 0x000000e80000780c */ /* 0x040fe200007c4270 */
[----:B------:R-:W-:Y:S01]  /*19450*/  @P3 STG.E.U16 desc[UR36][R6.64+0x1c0], R138 ;  /* 0x0001c08a06003986 */ /* 0x000fe2000c101524 */
[----:B------:R-:W-:Y:S01]  /*19460*/  ISETP.GT.AND P3, PT, R0, 0xe9, P0 ;  /* 0x000000e90000780c */ /* 0x000fe20000764270 */
[-C--:B------:R-:W-:Y:S01]  /*19470*/  FMUL R140, R140, R2.reuse ;  /* 0x000000028c8c7220 */ /* 0x080fe20000400000 */
[-C--:B------:R-:W-:Y:S01]  /*19480*/  FMUL R141, R141, R2.reuse ;  /* 0x000000028d8d7220 */ /* 0x080fe20000400000 */
[----:B------:R-:W-:Y:S01]  /*19490*/  @P4 STG.E.U16 desc[UR36][R6.64+0x1c2], R139 ;  /* 0x0001c28b06004986 */ /* 0x000fe2000c101524 */
[----:B------:R-:W-:Y:S01]  /*194a0*/  ISETP.GT.AND P4, PT, R0, 0xf0, P1 ;  /* 0x000000f00000780c */ /* 0x000fe20000f84270 */
[-C--:B------:R-:W-:Y:S01]  /*194b0*/  FMUL R142, R142, R2.reuse ;  /* 0x000000028e8e7220 */ /* 0x080fe20000400000 */
[-C--:B------:R-:W-:Y:S01]  /*194c0*/  FMUL R143, R143, R2.reuse ;  /* 0x000000028f8f7220 */ /* 0x080fe20000400000 */
[----:B------:R-:W-:Y:S01]  /*194d0*/  FMUL R144, R144, R2 ;  /* 0x0000000290907220 */ /* 0x000fe20000400000 */
[----:B------:R-:W-:-:S02]  /*194e0*/  F2FP.F16.F32.PACK_AB R140, RZ, R140 ;  /* 0x0000008cff8c723e */ /* 0x000fc400000000ff */
[----:B------:R-:W-:Y:S02]  /*194f0*/  F2FP.F16.F32.PACK_AB R141, RZ, R141 ;  /* 0x0000008dff8d723e */ /* 0x000fe400000000ff */
[----:B------:R-:W-:Y:S02]  /*19500*/  F2FP.F16.F32.PACK_AB R142, RZ, R142 ;  /* 0x0000008eff8e723e */ /* 0x000fe400000000ff */
[----:B------:R-:W-:Y:S02]  /*19510*/  F2FP.F16.F32.PACK_AB R143, RZ, R143 ;  /* 0x0000008fff8f723e */ /* 0x000fe400000000ff */
[----:B------:R-:W-:Y:S01]  /*19520*/  F2FP.F16.F32.PACK_AB R144, RZ, R144 ;  /* 0x00000090ff90723e */ /* 0x000fe200000000ff */
[----:B------:R-:W-:Y:S01]  /*19530*/  @P2 STG.E.U16 desc[UR36][R4.64+0x1d0], R140 ;  /* 0x0001d08c04002986 */ /* 0x000fe2000c101524 */
[----:B------:R-:W-:-:S03]  /*19540*/  ISETP.GT.AND P2, PT, R0, 0xf1, P1 ;  /* 0x000000f10000780c */ /* 0x000fc60000f44270 */
[----:B------:R-:W-:Y:S01]  /*19550*/  @P5 STG.E.U16 desc[UR36][R4.64+0x1d2], R141 ;  /* 0x0001d28d04005986 */ /* 0x000fe2000c101524 */
[----:B------:R-:W-:-:S03]  /*19560*/  ISETP.GT.AND P5, PT, R0, 0xf0, P0 ;  /* 0x000000f00000780c */ /* 0x000fc600007a4270 */
[----:B------:R-:W-:Y:S01]  /*19570*/  @P6 STG.E.U16 desc[UR36][R6.64+0x1d0], R142 ;  /* 0x0001d08e06006986 */ /* 0x000fe2000c101524 */
[----:B------:R-:W-:-:S03]  /*19580*/  FMUL R145, R145, R2 ;  /* 0x0000000291917220 */ /* 0x000fc60000400000 */
[----:B------:R-:W-:Y:S01]  /*19590*/  @P3 STG.E.U16 desc[UR36][R6.64+0x1d2], R143 ;  /* 0x0001d28f06003986 */ /* 0x000fe2000c101524 */
[----:B------:R-:W-:-:S03]  /*195a0*/  ISETP.GT.AND P3, PT, R0, 0xf8, P1 ;  /* 0x000000f80000780c */ /* 0x000fc60000f64270 */
[----:B------:R-:W-:Y:S01]  /*195b0*/  @P4 STG.E.U16 desc[UR36][R4.64+0x1e0], R144 ;  /* 0x0001e09004004986 */ /* 0x000fe2000c101524 */
[----:B------:R-:W-:Y:S01]  /*195c0*/  ISETP.GT.AND P4, PT, R0, 0xf1, P0 ;  /* 0x000000f10000780c */ /* 0x000fe20000784270 */
[-C--:B------:R-:W-:Y:S01]  /*195d0*/  FMUL R146, R146, R2.reuse ;  /* 0x0000000292927220 */ /* 0x080fe20000400000 */
[C---:B------:R-:W-:Y:S01]  /*195e0*/  ISETP.GT.AND P1, PT, R0.reuse, 0xf9, P1 ;  /* 0x000000f90000780c */ /* 0x040fe20000f24270 */
[-C--:B------:R-:W-:Y:S01]  /*195f0*/  FMUL R147, R147, R2.reuse ;  /* 0x0000000293937220 */ /* 0x080fe20000400000 */
[----:B------:R-:W-:Y:S01]  /*19600*/  ISETP.GT.AND P6, PT, R0, 0xf8, P0 ;  /* 0x000000f80000780c */ /* 0x000fe200007c4270 */
[-C--:B------:R-:W-:Y:S01]  /*19610*/  FMUL R148, R148, R2.reuse ;  /* 0x0000000294947220 */ /* 0x080fe20000400000 */
[----:B------:R-:W-:Y:S01]  /*19620*/  FMUL R149, R149, R2 ;  /* 0x0000000295957220 */ /* 0x000fe20000400000 */
[----:B------:R-:W-:Y:S02]  /*19630*/  F2FP.F16.F32.PACK_AB R145, RZ, R145 ;  /* 0x00000091ff91723e */ /* 0x000fe400000000ff */
[----:B------:R-:W-:-:S02]  /*19640*/  F2FP.F16.F32.PACK_AB R146, RZ, R146 ;  /* 0x00000092ff92723e */ /* 0x000fc400000000ff */
[----:B------:R-:W-:Y:S02]  /*19650*/  ISETP.GT.AND P0, PT, R0, 0xf9, P0 ;  /* 0x000000f90000780c */ /* 0x000fe40000704270 */
[----:B------:R-:W-:Y:S01]  /*19660*/  F2FP.F16.F32.PACK_AB R147, RZ, R147 ;  /* 0x00000093ff93723e */ /* 0x000fe200000000ff */
[----:B------:R-:W-:Y:S01]  /*19670*/  FMUL R150, R150, R2 ;  /* 0x0000000296967220 */ /* 0x000fe20000400000 */
[----:B------:R-:W-:Y:S02]  /*19680*/  F2FP.F16.F32.PACK_AB R148, RZ, R148 ;  /* 0x00000094ff94723e */ /* 0x000fe400000000ff */
[----:B------:R-:W-:Y:S01]  /*19690*/  F2FP.F16.F32.PACK_AB R149, RZ, R149 ;  /* 0x00000095ff95723e */ /* 0x000fe200000000ff */
[----:B------:R-:W-:Y:S01]  /*196a0*/  FMUL R151, R151, R2 ;  /* 0x0000000297977220 */ /* 0x000fe20000400000 */
[----:B------:R-:W-:Y:S01]  /*196b0*/  @P2 STG.E.U16 desc[UR36][R4.64+0x1e2], R145 ;  /* 0x0001e29104002986 */ /* 0x000fe2000c101524 */
[----:B------:R-:W-:-:S03]  /*196c0*/  F2FP.F16.F32.PACK_AB R150, RZ, R150 ;  /* 0x00000096ff96723e */ /* 0x000fc600000000ff */
[----:B------:R-:W-:Y:S01]  /*196d0*/  @P5 STG.E.U16 desc[UR36][R6.64+0x1e0], R146 ;  /* 0x0001e09206005986 */ /* 0x000fe2000c101524 */
[----:B------:R-:W-:-:S03]  /*196e0*/  F2FP.F16.F32.PACK_AB R151, RZ, R151 ;  /* 0x00000097ff97723e */ /* 0x000fc600000000ff */
[----:B------:R-:W-:Y:S04]  /*196f0*/  @P4 STG.E.U16 desc[UR36][R6.64+0x1e2], R147 ;  /* 0x0001e29306004986 */ /* 0x000fe8000c101524 */
[----:B------:R-:W-:Y:S04]  /*19700*/  @P3 STG.E.U16 desc[UR36][R4.64+0x1f0], R148 ;  /* 0x0001f09404003986 */ /* 0x000fe8000c101524 */
[----:B------:R0:W-:Y:S02]  /*19710*/  @P1 STG.E.U16 desc[UR36][R4.64+0x1f2], R149 ;  /* 0x0001f29504001986 */ /* 0x0001e4000c101524 */
[----:B0-----:R-:W-:Y:S01]  /*19720*/  @P6 MOV R4, R6 ;  /* 0x0000000600046202 */ /* 0x001fe20000000f00 */
[----:B------:R-:W-:-:S05]  /*19730*/  @P6 IMAD.MOV.U32 R5, RZ, RZ, R7 ;  /* 0x000000ffff056224 */ /* 0x000fca00078e0007 */
[----:B------:R0:W-:Y:S04]  /*19740*/  @P6 STG.E.U16 desc[UR36][R4.64+0x1f0], R150 ;  /* 0x0001f09604006986 */ /* 0x0001e8000c101524 */
[----:B------:R0:W-:Y:S02]  /*19750*/  @P0 STG.E.U16 desc[UR36][R6.64+0x1f2], R151 ;  /* 0x0001f29706000986 */ /* 0x0001e4000c101524 */
.L_x_536:
[----:B------:R-:W-:Y:S05]  /*19760*/  BSYNC B0 ;  /* 0x0000000000007941 */ /* 0x000fea0003800000 */
.L_x_28:
[----:B0-----:R-:W2:Y:S04]  /*19770*/  LDL.LU R5, [R1+0x200] ;  /* 0x0002000001057983 */ /* 0x001ea80000300800 */
[----:B------:R-:W2:Y:S01]  /*19780*/  LDL.LU R4, [R1+0x204] ;  /* 0x0002040001047983 */ /* 0x000ea20000300800 */
[----:B------:R-:W-:Y:S01]  /*19790*/  ULDC UR4, c[0x0][0xc] ;  /* 0x0000030000047ab9 */ /* 0x000fe20000000800 */
[----:B------:R-:W-:Y:S01]  /*197a0*/  ULDC UR5, c[0x0][0x10] ;  /* 0x0000040000057ab9 */ /* 0x000fe20000000800 */
[----:B-----5:R-:W2:Y:S01]  /*197b0*/  LDC R3, c[0x0][0x14] ;  /* 0x00000500ff037b82 */ /* 0x020ea20000000800 */
[----:B------:R-:W-:Y:S01]  /*197c0*/  UIMAD.WIDE.U32 UR4, UR4, UR5, URZ ;  /* 0x00000005040472a5 */ /* 0x000fe2000f8e003f */
[----:B----4-:R-:W-:Y:S01]  /*197d0*/  PRMT R0, RZ, 0x7610, R0 ;  /* 0x00007610ff007816 */ /* 0x010fe20000000000 */
[----:B------:R-:W-:Y:S01]  /*197e0*/  UMOV UR42, 0xffffffff ;  /* 0xffffffff002a7882 */ /* 0x000fe20000000000 */
[----:B------:R-:W-:-:S03]  /*197f0*/  UMOV UR43, 0xffffffff ;  /* 0xffffffff002b7882 */ /* 0x000fc60000000000 */
[----:B--2---:R-:W-:-:S04]  /*19800*/  IMAD.WIDE.U32 R4, R3, UR4, R4 ;  /* 0x0000000403047c25 */ /* 0x004fc8000f8e0004 */
[----:B------:R-:W-:Y:S01]  /*19810*/  IMAD R3, R3, UR5, RZ ;  /* 0x0000000503037c24 */ /* 0x000fe2000f8e02ff */
[----:B------:R-:W-:Y:S01]  /*19820*/  MOV R7, R4 ;  /* 0x0000000400077202 */ /* 0x000fe20000000f00 */
[----:B------:R-:W-:Y:S02]  /*19830*/  ULDC.64 UR4, c[0x0][0x650] ;  /* 0x0001940000047ab9 */ /* 0x000fe40000000a00 */
[----:B------:R-:W-:Y:S01]  /*19840*/  IMAD.IADD R6, R5, 0x1, R3 ;  /* 0x0000000105067824 */ /* 0x000fe200078e0203 */
[----:B------:R-:W-:-:S04]  /*19850*/  ISETP.GE.U32.AND P0, PT, R4, UR4, PT ;  /* 0x0000000404007c0c */ /* 0x000fc8000bf06070 */
[----:B------:R0:W-:Y:S01]  /*19860*/  STL [R1+0x200], R6 ;  /* 0x0002000601007387 */ /* 0x0001e20000100800 */
[----:B------:R-:W-:-:S03]  /*19870*/  ISETP.GE.U32.AND.EX P0, PT, R6, UR5, PT, P0 ;  /* 0x0000000506007c0c */ /* 0x000fc6000bf06100 */
[----:B------:R0:W-:Y:S10]  /*19880*/  STL [R1+0x204], R7 ;  /* 0x0002040701007387 */ /* 0x0001f40000100800 */
[----:B0-----:R-:W-:Y:S05]  /*19890*/  @P0 BRA `(.L_x_537) ;  /* 0x0000000400880947 */ /* 0x001fea0003800000 */
[----:B------:R-:W0:Y:S01]  /*198a0*/  S2UR UR6, SR_CTAID.X ;  /* 0x00000000000679c3 */ /* 0x000e220000002500 */
[----:B------:R-:W-:Y:S01]  /*198b0*/  ULDC.64 UR12, c[0x0][0x628] ;  /* 0x00018a00000c7ab9 */ /* 0x000fe20000000a00 */
[----:B------:R-:W-:Y:S01]  /*198c0*/  ULDC UR4, c[0x0][0x150] ;  /* 0x0000540000047ab9 */ /* 0x000fe20000000800 */
[----:B------:R-:W-:Y:S01]  /*198d0*/  ISETP.NE.U32.AND P0, PT, RZ, UR12, PT ;  /* 0x0000000cff007c0c */ /* 0x000fe2000bf05070 */
[----:B------:R-:W-:Y:S01]  /*198e0*/  ULDC UR15, c[0x0][0x630] ;  /* 0x00018c00000f7ab9 */ /* 0x000fe20000000800 */
[C---:B------:R-:W-:Y:S01]  /*198f0*/  R2UR UR16, R7.reuse ;  /* 0x00000000071072ca */ /* 0x040fe200000e0000 */
[----:B------:R-:W-:Y:S01]  /*19900*/  ULDC UR19, c[0x0][0x154] ;  /* 0x0000550000137ab9 */ /* 0x000fe20000000800 */
[----:B------:R-:W-:Y:S01]  /*19910*/  ISETP.NE.AND.EX P0, PT, RZ, UR13, PT, P0 ;  /* 0x0000000dff007c0c */ /* 0x000fe2000bf05300 */
[----:B------:R-:W2:Y:S01]  /*19920*/  S2UR UR18, SR_CTAID.Y ;  /* 0x00000000001279c3 */ /* 0x000ea20000002600 */
[----:B------:R-:W-:Y:S02]  /*19930*/  R2UR UR17, R6 ;  /* 0x00000000061172ca */ /* 0x000fe400000e0000 */
[----:B------:R-:W-:-:S02]  /*19940*/  R2UR UR10, R7 ;  /* 0x00000000070a72ca */ /* 0x000fc400000e0000 */
[----:B------:R-:W-:Y:S02]  /*19950*/  R2UR UR11, R6 ;  /* 0x00000000060b72ca */ /* 0x000fe400000e0000 */
[----:B0-----:R-:W-:-:S05]  /*19960*/  I2FP.F32.U32 R0, UR6 ;  /* 0x0000000600007c45 */ /* 0x001fca0008201000 */
[----:B------:R-:W-:-:S04]  /*19970*/  FMUL R0, R0, UR4 ;  /* 0x0000000400007c20 */ /* 0x000fc80008400000 */
[----:B------:R0:W4:Y:S01]  /*19980*/  F2I.U32.TRUNC.NTZ R3, R0 ;  /* 0x0000000000037305 */ /* 0x000122000020f000 */
[----:B--2---:R-:W-:Y:S05]  /*19990*/  @!P0 BRA `(.L_x_538) ;  /* 0x0000000000308947 */ /* 0x004fea0003800000 */
        /* <DEDUP_REMOVED lines=12> */
.L_x_538:
[----:B------:R-:W-:Y:S01]  /*19a60*/  USHF.R.U64 UR43, UR10, UR15, UR11 ;  /* 0x0000000f0a2b7299 */ /* 0x000fe2000800120b */
[----:B0-----:R-:W-:Y:S01]  /*19a70*/  I2FP.F32.U32 R0, UR18 ;  /* 0x0000001200007c45 */ /* 0x001fe20008201000 */
[----:B------:R-:W-:Y:S02]  /*19a80*/  USHF.R.U32.HI UR4, URZ, UR15, UR11 ;  /* 0x0000000f3f047299 */ /* 0x000fe4000801160b */
        /* <DEDUP_REMOVED lines=8> */
[----:B------:R-:W-:Y:S01]  /*19b10*/  UIMAD.WIDE.U32 UR8, UR10, UR12, UR8 ;  /* 0x0000000c0a0872a5 */ /* 0x000fe2000f8e0008 */
[----:B----4-:R-:W-:Y:S01]  /*19b20*/  R2UR UR12, R3 ;  /* 0x00000000030c72ca */ /* 0x010fe200000e0000 */
[----:B------:R-:W-:Y:S01]  /*19b30*/  UIMAD UR10, UR10, UR13, UR4 ;  /* 0x0000000d0a0a72a4 */ /* 0x000fe2000f8e0204 */
[----:B------:R-:W-:Y:S01]  /*19b40*/  ULDC UR11, c[0x0][0x618] ;  /* 0x00018600000b7ab9 */ /* 0x000fe20000000800 */
[----:B------:R-:W-:Y:S02]  /*19b50*/  ULDC UR21, c[0x0][0x658] ;  /* 0x0001960000157ab9 */ /* 0x000fe40000000800 */
[----:B------:R-:W-:Y:S01]  /*19b60*/  UIADD3 UR9, UR9, UR10, URZ ;  /* 0x0000000a09097290 */ /* 0x000fe2000fffe03f */
[----:B------:R-:W-:Y:S01]  /*19b70*/  UMOV UR15, 0xffffffff ;  /* 0xffffffff000f7882 */ /* 0x000fe20000000000 */
[----:B------:R-:W-:Y:S01]  /*19b80*/  ULDC.64 UR4, c[0x0][0x640] ;  /* 0x0001900000047ab9 */ /* 0x000fe20000000a00 */
[----:B------:R-:W-:Y:S01]  /*19b90*/  USHF.L.U32 UR15, UR15, UR21, URZ ;  /* 0x000000150f0f7299 */ /* 0x000fe2000800063f */
[----:B------:R-:W-:Y:S01]  /*19ba0*/  ISETP.NE.U32.AND P0, PT, RZ, UR4, PT ;  /* 0x00000004ff007c0c */ /* 0x000fe2000bf05070 */
[----:B------:R-:W-:-:S02]  /*19bb0*/  USHF.R.U64 UR16, UR8, UR11, UR9 ;  /* 0x0000000b08107299 */ /* 0x000fc40008001209 */
[----:B------:R-:W-:Y:S01]  /*19bc0*/  USHF.R.U32.HI UR8, URZ, UR11, UR9 ;  /* 0x0000000b3f087299 */ /* 0x000fe20008011609 */
[----:B0-----:R-:W-:Y:S01]  /*19bd0*/  R2UR UR14, R0 ;  /* 0x00000000000e72ca */ /* 0x001fe200000e0000 */
[----:B------:R-:W-:Y:S01]  /*19be0*/  ULDC UR17, c[0x0][0x608] ;  /* 0x0001820000117ab9 */ /* 0x000fe20000000800 */
[----:B------:R-:W-:Y:S01]  /*19bf0*/  ULOP3.LUT UR41, URZ, UR15, URZ, 0x33, !UPT ;  /* 0x0000000f3f297292 */ /* 0x000fe2000f8e333f */
[----:B------:R-:W-:Y:S01]  /*19c00*/  ISETP.NE.AND.EX P0, PT, RZ, UR5, PT, P0 ;  /* 0x00000005ff007c0c */ /* 0x000fe2000bf05300 */
[----:B------:R-:W-:Y:S02]  /*19c10*/  USHF.R.U64 UR15, UR16, UR17, UR8 ;  /* 0x00000011100f7299 */ /* 0x000fe40008001208 */
[----:B------:R-:W-:Y:S02]  /*19c20*/  USHF.R.U32.HI UR8, URZ, UR17, UR8 ;  /* 0x000000113f087299 */ /* 0x000fe40008011608 */
[----:B------:R-:W-:Y:S02]  /*19c30*/  UIADD3 UR12, -UR12, URZ, URZ ;  /* 0x0000003f0c0c7290 */ /* 0x000fe4000fffe13f */
[----:B------:R-:W-:Y:S01]  /*19c40*/  USHF.R.U64 UR17, UR15, UR21, UR8 ;  /* 0x000000150f117299 */ /* 0x000fe20008001208 */
[----:B------:R-:W-:Y:S01]  /*19c50*/  UMOV UR19, 0x1 ;  /* 0x0000000100137882 */ /* 0x000fe20000000000 */
[----:B------:R-:W-:Y:S01]  /*19c60*/  ULDC UR13, c[0x0][0x144] ;  /* 0x00005100000d7ab9 */ /* 0x000fe20000000800 */
[----:B------:R-:W-:Y:S01]  /*19c70*/  ULDC UR7, c[0x0][0x600] ;  /* 0x0001800000077ab9 */ /* 0x000fe20000000800 */
[----:B------:R-:W-:-:S02]  /*19c80*/  USHF.L.U32 UR24, UR19, UR21, URZ ;  /* 0x0000001513187299 */ /* 0x000fc4000800063f */
[----:B------:R-:W-:Y:S02]  /*19c90*/  USHF.R.U32.HI UR8, URZ, UR21, UR8 ;  /* 0x000000153f087299 */ /* 0x000fe40008011608 */
[----:B------:R-:W-:Y:S02]  /*19ca0*/  UIMAD UR21, UR13, UR12, UR6 ;  /* 0x0000000c0d1572a4 */ /* 0x000fe4000f8e0206 */
[----:B------:R-:W-:Y:S02]  /*19cb0*/  UIADD3 UR20, UR7, -0x1, URZ ;  /* 0xffffffff07147890 */ /* 0x000fe4000fffe03f */
[----:B------:R-:W-:Y:S01]  /*19cc0*/  UIADD3 UR19, -UR14, URZ, URZ ;  /* 0x0000003f0e137290 */ /* 0x000fe2000fffe13f */
        /* <DEDUP_REMOVED lines=17> */
.L_x_539:
[----:B------:R-:W-:Y:S01]  /*19de0*/  UISETP.NE.AND UP0, UPT, UR45, URZ, UPT ;  /* 0x0000003f2d00728c */ /* 0x000fe2000bf05270 */
[----:B------:R-:W-:Y:S01]  /*19df0*/  IMAD.MOV.U32 R0, RZ, RZ, 0x1 ;  /* 0x00000001ff007424 */ /* 0x000fe200078e00ff */
[----:B------:R-:W-:Y:S02]  /*19e00*/  USHF.R.U64 UR4, UR6, UR22, UR8 ;  /* 0x0000001606047299 */ /* 0x000fe40008001208 */
[----:B------:R-:W-:Y:S02]  /*19e10*/  ULOP3.LUT UR41, UR15, UR41, URZ, 0xc0, !UPT ;  /* 0x000000290f297292 */ /* 0x000fe4000f8ec03f */
[----:B------:R-:W-:Y:S02]  /*19e20*/  UIADD3 UR5, -UR4, URZ, URZ ;  /* 0x0000003f04057290 */ /* 0x000fe4000fffe13f */
[----:B------:R-:W-:Y:S02]  /*19e30*/  UIMAD UR41, UR24, UR4, UR41 ;  /* 0x00000004182972a4 */ /* 0x000fe4000f8e0229 */
[----:B------:R-:W-:-:S02]  /*19e40*/  ULOP3.LUT UR16, UR16, UR20, URZ, 0xc0, !UPT ;  /* 0x0000001410107292 */ /* 0x000fc4000f8ec03f */
[----:B------:R-:W-:Y:S02]  /*19e50*/  @UP0 UIMAD UR21, UR25, UR19, UR18 ;  /* 0x00000013191502a4 */ /* 0x000fe4000f8e0212 */
[----:B------:R-:W-:-:S03]  /*19e60*/  UIMAD UR4, UR5, UR23, UR17 ;  /* 0x00000017050472a4 */ /* 0x000fc6000f8e0211 */
[----:B------:R-:W-:Y:S01]  /*19e70*/  ULDC UR5, c[0x0][0x610] ;  /* 0x0001840000057ab9 */ /* 0x000fe20000000800 */
[----:B------:R-:W-:Y:S02]  /*19e80*/  UIMAD UR4, UR4, UR7, UR16 ;  /* 0x00000007040472a4 */ /* 0x000fe4000f8e0210 */
[----:B------:R-:W-:-:S04]  /*19e90*/  UIMAD UR41, UR41, UR5, UR21 ;  /* 0x00000005292972a4 */ /* 0x000fc8000f8e0215 */
[----:B------:R-:W-:Y:S02]  /*19ea0*/  USEL UR42, UR4, UR41, !UP0 ;  /* 0x00000029042a7287 */ /* 0x000fe4000c000000 */
[----:B------:R-:W-:-:S12]  /*19eb0*/  USEL UR41, UR41, UR4, !UP0 ;  /* 0x0000000429297287 */ /* 0x000fd8000c000000 */
.L_x_537:
[----:B------:R-:W-:-:S13]  /*19ec0*/  LOP3.LUT P0, RZ, R0, 0xff, RZ, 0xc0, !PT ;  /* 0x000000ff00ff7812 */ /* 0x000fda000780c0ff */
[----:B------:R-:W-:Y:S05]  /*19ed0*/  @P0 BRA `(.L_x_540) ;  /* 0xfffffe70007c0947 */ /* 0x000fea000383ffff */
[----:B------:R-:W-:Y:S05]  /*19ee0*/  EXIT ;  /* 0x000000000000794d */ /* 0x000fea0003800000 */
.L_x_3:
[----:B------:R-:W2:Y:S01]  /*19ef0*/  LDL R4, [R1+0x204] ;  /* 0x0002040001047983 */ /* 0x000ea20000100800 */
[----:B------:R-:W-:-:S03]  /*19f00*/  ULDC.64 UR8, c[0x0][0x650] ;  /* 0x0001940000087ab9 */ /* 0x000fc60000000a00 */
[----:B------:R-:W3:Y:S01]  /*19f10*/  LDL R3, [R1+0x200] ;  /* 0x0002000001037983 */ /* 0x000ee20000100800 */
[----:B------:R-:W-:Y:S01]  /*19f20*/  PRMT R0, RZ, 0x7610, R0 ;  /* 0x00007610ff007816 */ /* 0x000fe20000000000 */
[----:B------:R-:W-:Y:S01]  /*19f30*/  IMAD.MOV.U32 R5, RZ, RZ, -0x1 ;  /* 0xffffffffff057424 */ /* 0x000fe200078e00ff */
[----:B------:R-:W-:Y:S01]  /*19f40*/  MOV R2, 0xffffffff ;  /* 0xffffffff00027802 */ /* 0x000fe20000000f00 */
[----:B------:R-:W-:Y:S01]  /*19f50*/  IMAD.MOV.U32 R10, RZ, RZ, -0x1 ;  /* 0xffffffffff0a7424 */ /* 0x000fe200078e00ff */
[----:B--2---:R-:W-:-:S04]  /*19f60*/  ISETP.GE.U32.AND P0, PT, R4, UR8, PT ;  /* 0x0000000804007c0c */ /* 0x004fc8000bf06070 */
[----:B---3--:R-:W-:-:S13]  /*19f70*/  ISETP.GE.U32.AND.EX P0, PT, R3, UR9, PT, P0 ;  /* 0x0000000903007c0c */ /* 0x008fda000bf06100 */
[----:B------:R-:W-:Y:S05]  /*19f80*/  @P0 BRA `(.L_x_541) ;  /* 0x00000004008c0947 */ /* 0x000fea0003800000 */
[----:B------:R-:W-:Y:S01]  /*19f90*/  I2FP.F32.U32 R0, UR4 ;  /* 0x0000000400007c45 */ /* 0x000fe20008201000 */
[----:B0-----:R-:W-:Y:S01]  /*19fa0*/  ULDC.64 UR16, c[0x0][0x628] ;  /* 0x00018a0000107ab9 */ /* 0x001fe20000000a00 */
        /* <DEDUP_REMOVED lines=24> */
.L_x_542:
        /* <DEDUP_REMOVED lines=24> */
[----:B------:R-:W-:Y:S01]  /*1a2b0*/  UMOV UR19, 0x1 ;  /* 0x0000000100137882 */ /* 0x000fe20000000000 */
[----:B------:R-:W-:Y:S01]  /*1a2c0*/  ULDC UR20, c[0x0][0x608] ;  /* 0x0001820000147ab9 */ /* 0x000fe20000000800 */
[----:B------:R-:W-:Y:S01]  /*1a2d0*/  USHF.L.U32 UR26, UR19, UR23, URZ ;  /* 0x00000017131a7299 */ /* 0x000fe2000800063f */
[----:B------:R-:W-:Y:S01]  /*1a2e0*/  ISETP.NE.AND.EX P0, PT, RZ, UR9, PT, P0 ;  /* 0x00000009ff007c0c */ /* 0x000fe2000bf05300 */
[----:B------:R-:W-:Y:S02]  /*1a2f0*/  USHF.R.U64 UR19, UR18, UR20, UR11 ;  /* 0x0000001412137299 */ /* 0x000fe4000800120b */
[----:B------:R-:W-:Y:S02]  /*1a300*/  USHF.R.U32.HI UR11, URZ, UR20, UR11 ;  /* 0x000000143f0b7299 */ /* 0x000fe4000801160b */
[----:B------:R-:W-:-:S02]  /*1a310*/  UIADD3 UR15, -UR15, URZ, URZ ;  /* 0x0000003f0f0f7290 */ /* 0x000fc4000fffe13f */
[----:B------:R-:W-:Y:S01]  /*1a320*/  USHF.R.U64 UR20, UR19, UR23, UR11 ;  /* 0x0000001713147299 */ /* 0x000fe2000800120b */
[----:B------:R-:W-:Y:S01]  /*1a330*/  ULDC UR16, c[0x0][0x144] ;  /* 0x0000510000107ab9 */ /* 0x000fe20000000800 */
[----:B------:R-:W-:Y:S01]  /*1a340*/  ULDC UR6, c[0x0][0x600] ;  /* 0x0001800000067ab9 */ /* 0x000fe20000000800 */
[----:B------:R-:W-:Y:S02]  /*1a350*/  USHF.R.U32.HI UR11, URZ, UR23, UR11 ;  /* 0x000000173f0b7299 */ /* 0x000fe4000801160b */
[----:B------:R-:W-:Y:S02]  /*1a360*/  UIMAD UR23, UR16, UR15, UR4 ;  /* 0x0000000f101772a4 */ /* 0x000fe4000f8e0204 */
[----:B------:R-:W-:Y:S02]  /*1a370*/  UIADD3 UR22, UR6, -0x1, URZ ;  /* 0xffffffff06167890 */ /* 0x000fe4000fffe03f */
[----:B------:R-:W-:Y:S02]  /*1a380*/  ULOP3.LUT UR27, URZ, UR13, URZ, 0x33, !UPT ;  /* 0x0000000d3f1b7292 */ /* 0x000fe4000f8e333f */
        /* <DEDUP_REMOVED lines=18> */
.L_x_543:
[----:B------:R-:W-:Y:S01]  /*1a4b0*/  UISETP.NE.AND UP0, UPT, UR45, URZ, UPT ;  /* 0x0000003f2d00728c */ /* 0x000fe2000bf05270 */
[----:B------:R-:W-:Y:S01]  /*1a4c0*/  IMAD.MOV.U32 R0, RZ, RZ, 0x1 ;  /* 0x00000001ff007424 */ /* 0x000fe200078e00ff */
[----:B------:R-:W-:Y:S01]  /*1a4d0*/  USHF.R.U64 UR8, UR4, UR24, UR11 ;  /* 0x0000001804087299 */ /* 0x000fe2000800120b */
[----:B------:R-:W-:Y:S01]  /*1a4e0*/  MOV R10, UR5 ;  /* 0x00000005000a7c02 */ /* 0x000fe20008000f00 */
[----:B------:R-:W-:Y:S02]  /*1a4f0*/  ULOP3.LUT UR4, UR19, UR27, URZ, 0xc0, !UPT ;  /* 0x0000001b13047292 */ /* 0x000fe4000f8ec03f */
[----:B------:R-:W-:Y:S02]  /*1a500*/  ULOP3.LUT UR18, UR18, UR22, URZ, 0xc0, !UPT ;  /* 0x0000001612127292 */ /* 0x000fe4000f8ec03f */
[----:B------:R-:W-:-:S03]  /*1a510*/  UIMAD UR4, UR26, UR8, UR4 ;  /* 0x000000081a0472a4 */ /* 0x000fc6000f8e0204 */
[----:B------:R-:W-:Y:S02]  /*1a520*/  @UP0 UIMAD UR23, UR28, UR21, UR7 ;  /* 0x000000151c1702a4 */ /* 0x000fe4000f8e0207 */
[----:B------:R-:W-:-:S03]  /*1a530*/  UIADD3 UR7, -UR8, URZ, URZ ;  /* 0x0000003f08077290 */ /* 0x000fc6000fffe13f */
[----:B------:R-:W-:Y:S01]  /*1a540*/  ULDC UR8, c[0x0][0x610] ;  /* 0x0001840000087ab9 */ /* 0x000fe20000000800 */
[----:B------:R-:W-:Y:S02]  /*1a550*/  UIMAD UR7, UR7, UR25, UR20 ;  /* 0x00000019070772a4 */ /* 0x000fe4000f8e0214 */
[----:B------:R-:W-:Y:S02]  /*1a560*/  UIMAD UR4, UR4, UR8, UR23 ;  /* 0x00000008040472a4 */ /* 0x000fe4000f8e0217 */
[----:B------:R-:W-:-:S04]  /*1a570*/  UIMAD UR7, UR7, UR6, UR18 ;  /* 0x00000006070772a4 */ /* 0x000fc8000f8e0212 */
[----:B------:R-:W-:Y:S02]  /*1a580*/  USEL UR6, UR7, UR4, !UP0 ;  /* 0x0000000407067287 */ /* 0x000fe4000c000000 */
[----:B------:R-:W-:-:S04]  /*1a590*/  USEL UR4, UR4, UR7, !UP0 ;  /* 0x0000000704047287 */ /* 0x000fc8000c000000 */
[----:B------:R-:W-:Y:S02]  /*1a5a0*/  IMAD.U32 R2, RZ, RZ, UR6 ;  /* 0x00000006ff027e24 */ /* 0x000fe4000f8e00ff */
[----:B------:R-:W-:-:S07]  /*1a5b0*/  IMAD.U32 R5, RZ, RZ, UR4 ;  /* 0x00000004ff057e24 */ /* 0x000fce000f8e00ff */
.L_x_541:
[----:B------:R-:W-:-:S08]  /*1a5c0*/  NOP ;  /* 0x0000000000007918 */ /* 0x000fd00000000000 */
[----:B0-----:R-:W0:-:S00]  /*1a5d0*/  USETMAXREG.DEALLOC.CTAPOOL 0x18 ;  /* 0x00000018000079c8 */ /* 0x001e0000080e0500 */
[----:B------:R-:W-:-:S13]  /*1a5e0*/  ISETP.NE.AND P0, PT, RZ, UR10, PT ;  /* 0x0000000aff007c0c */ /* 0x000fda000bf05270 */
[----:B------:R-:W-:Y:S05]  /*1a5f0*/  @P0 EXIT ;  /* 0x000000000000094d */ /* 0x000fea0003800000 */
[----:B0-----:R-:W-:Y:S01]  /*1a600*/  LOP3.LUT P0, RZ, R0, 0xff, RZ, 0xc0, !PT ;  /* 0x000000ff00ff7812 */ /* 0x001fe2000780c0ff */
[----:B------:R-:W-:Y:S01]  /*1a610*/  IMAD.MOV.U32 R6, RZ, RZ, RZ ;  /* 0x000000ffff067224 */ /* 0x000fe200078e00ff */
[----:B------:R-:W-:-:S11]  /*1a620*/  MOV R7, 0x1 ;  /* 0x0000000100077802 */ /* 0x000fd60000000f00 */
[----:B------:R-:W-:Y:S05]  /*1a630*/  @!P0 BRA `(.L_x_544) ;  /* 0x0000000c00588947 */ /* 0x000fea0003800000 */
[----:B------:R-:W0:Y:S01]  /*1a640*/  S2R R3, SR_TID.X ;  /* 0x0000000000037919 */ /* 0x000e220000002100 */
[----:B------:R-:W1:Y:S01]  /*1a650*/  LDC R0, c[0x0][0x28c] ;  /* 0x0000a300ff007b82 */ /* 0x000e620000000800 */
[----:B------:R-:W-:Y:S01]  /*1a660*/  ULDC UR5, c[0x0][0x658] ;  /* 0x0001960000057ab9 */ /* 0x000fe20000000800 */
[----:B------:R-:W-:Y:S01]  /*1a670*/  UMOV UR7, 0xffffffff ;  /* 0xffffffff00077882 */ /* 0x000fe20000000000 */
[----:B------:R-:W-:Y:S01]  /*1a680*/  ULDC UR6, c[0x0][0xc] ;  /* 0x0000030000067ab9 */ /* 0x000fe20000000800 */
[----:B------:R-:W-:Y:S01]  /*1a690*/  USHF.L.U32 UR8, UR7, UR5, URZ ;  /* 0x0000000507087299 */ /* 0x000fe2000800063f */
[----:B------:R-:W-:Y:S01]  /*1a6a0*/  BSSY B0, `(.L_x_544) ;  /* 0x00000cf000007945 */ /* 0x000fe20003800000 */
[----:B------:R-:W-:Y:S01]  /*1a6b0*/  UMOV UR9, 0x1 ;  /* 0x0000000100097882 */ /* 0x000fe20000000000 */
[----:B------:R-:W-:Y:S01]  /*1a6c0*/  ULDC UR7, c[0x0][0x10] ;  /* 0x0000040000077ab9 */ /* 0x000fe20000000800 */
[----:B------:R-:W-:Y:S01]  /*1a6d0*/  USHF.L.U32 UR17, UR9, UR5, URZ ;  /* 0x0000000509117299 */ /* 0x000fe2000800063f */
[----:B------:R-:W-:Y:S01]  /*1a6e0*/  MOV R9, 0x1 ;  /* 0x0000000100097802 */ /* 0x000fe20000000f00 */
[----:B------:R-:W-:Y:S01]  /*1a6f0*/  UIMAD.WIDE.U32 UR6, UR6, UR7, URZ ;  /* 0x00000007060672a5 */ /* 0x000fe2000f8e003f */
[----:B------:R-:W-:Y:S01]  /*1a700*/  IMAD.MOV.U32 R7, RZ, RZ, 0x1 ;  /* 0x00000001ff077424 */ /* 0x000fe200078e00ff */
[----:B------:R-:W-:Y:S01]  /*1a710*/  ULDC UR5, c[0x0][0x14] ;  /* 0x0000050000057ab9 */ /* 0x000fe20000000800 */
[----:B------:R-:W-:Y:S01]  /*1a720*/  IMAD.MOV.U32 R6, RZ, RZ, RZ ;  /* 0x000000ffff067224 */ /* 0x000fe200078e00ff */
[----:B------:R-:W-:-:S02]  /*1a730*/  UIMAD.WIDE.U32 UR20, UR6, UR5, URZ ;  /* 0x00000005061472a5 */ /* 0x000fc4000f8e003f */
[----:B------:R-:W-:Y:S01]  /*1a740*/  UIMAD UR13, UR7, UR5, URZ ;  /* 0x00000005070d72a4 */ /* 0x000fe2000f8e023f */
[----:B------:R-:W-:Y:S01]  /*1a750*/  ULDC UR4, c[0x0][0x600] ;  /* 0x0001800000047ab9 */ /* 0x000fe20000000800 */
[----:B------:R-:W-:Y:S02]  /*1a760*/  ULOP3.LUT UR19, UR40, 0x2, URZ, 0xfc, !UPT ;  /* 0x0000000228137892 */ /* 0x000fe4000f8efc3f */
[----:B------:R-:W-:Y:S02]  /*1a770*/  UIADD3 UR4, UR4, -0x1, URZ ;  /* 0xffffffff04047890 */ /* 0x000fe4000fffe03f */
[----:B------:R-:W-:Y:S01]  /*1a780*/  ULOP3.LUT UR16, URZ, UR8, URZ, 0x33, !UPT ;  /* 0x000000083f107292 */ /* 0x000fe2000f8e333f */
[----:B-1----:R-:W-:Y:S01]  /*1a790*/  VIADD R0, R0, 0x3f ;  /* 0x0000003f00007836 */ /* 0x002fe20000000000 */
[----:B------:R-:W-:Y:S01]  /*1a7a0*/  UIADD3 UR13, UR21, UR13, URZ ;  /* 0x0000000d150d7290 */ /* 0x000fe2000fffe03f */
[----:B------:R-:W-:Y:S01]  /*1a7b0*/  ULDC.64 UR22, c[0x0][0x198] ;  /* 0x0000660000167ab9 */ /* 0x000fe20000000a00 */
[----:B0-----:R-:W-:-:S02]  /*1a7c0*/  LOP3.LUT P3, RZ, R3, 0x7f, RZ, 0xc0, !PT ;  /* 0x0000007f03ff7812 */ /* 0x001fc4000786c0ff */
[----:B------:R-:W-:Y:S02]  /*1a7d0*/  LOP3.LUT P0, RZ, R3, 0x1f, RZ, 0xc0, !PT ;  /* 0x0000001f03ff7812 */ /* 0x000fe4000780c0ff */
[----:B------:R-:W-:Y:S02]  /*1a7e0*/  SHF.R.S32.HI R3, RZ, 0x1f, R0 ;  /* 0x0000001fff037819 */ /* 0x000fe40000011400 */
[----:B------:R-:W-:Y:S02]  /*1a7f0*/  PLOP3.LUT P0, PT, P0, P3, PT, 0x8a, 0x0 ;  /* 0x000000000000781c */ /* 0x000fe40000707172 */
[----:B------:R-:W-:-:S04]  /*1a800*/  LEA.HI R0, R3, R0, RZ, 0x6 ;  /* 0x0000000003007211 */ /* 0x000fc800078f30ff */
[----:B------:R-:W-:-:S04]  /*1a810*/  SHF.R.S32.HI R0, RZ, 0x6, R0 ;  /* 0x00000006ff007819 */ /* 0x000fc80000011400 */
[----:B------:R-:W-:-:S07]  /*1a820*/  IADD3 R16, R0, 0x1, RZ ;  /* 0x0000000100107810 */ /* 0x000fce0007ffe0ff */
.L_x_556:
[----:B------:R-:W-:-:S03]  /*1a830*/  UMOV UR5, 0xffffffff ;  /* 0xffffffff00057882 */ /* 0x000fc60000000000 */
[----:B------:R-:W-:Y:S05]  /*1a840*/  BRA.DIV UR5, `(.L_x_545) ;  /* 0x0000000e057c7947 */ /* 0x000fea000b800000 */
[----:B------:R-:W-:-:S13]  /*1a850*/  ELECT P6, URZ, PT ;  /* 0x00000000003f782f */ /* 0x000fda00038c0000 */
.L_x_565:
[----:B------:R-:W0:Y:S01]  /*1a860*/  LDC R3, c[0x0][0x28c] ;  /* 0x0000a300ff037b82 */ /* 0x000e220000000800 */
[----:B------:R-:W-:Y:S01]  /*1a870*/  BSSY B1, `(.L_x_546) ;  /* 0x0000035000017945 */ /* 0x000fe20003800000 */
[----:B0-----:R-:W-:-:S13]  /*1a880*/  ISETP.LT.OR P6, PT, R3, 0x1, !P6 ;  /* 0x000000010300780c */ /* 0x001fda00077c1670 */
[----:B------:R-:W-:Y:S05]  /*1a890*/  @P6 BRA `(.L_x_547) ;  /* 0x0000000000c86947 */ /* 0x000fea0003800000 */
[----:B------:R-:W-:Y:S01]  /*1a8a0*/  IMAD.SHL.U32 R2, R2, 0x100, RZ ;  /* 0x0000010002027824 */ /* 0x000fe200078e00ff */
[----:B------:R-:W-:Y:S01]  /*1a8b0*/  MOV R13, RZ ;  /* 0x000000ff000d7202 */ /* 0x000fe20000000f00 */
[----:B------:R-:W-:Y:S01]  /*1a8c0*/  IMAD.SHL.U32 R5, R5, 0x100, RZ ;  /* 0x0000010005057824 */ /* 0x000fe200078e00ff */
[----:B------:R-:W-:Y:S01]  /*1a8d0*/  MOV R8, R6 ;  /* 0x0000000600087202 */ /* 0x000fe20000000f00 */
[----:B------:R-:W-:Y:S02]  /*1a8e0*/  IMAD.MOV.U32 R4, RZ, RZ, R16 ;  /* 0x000000ffff047224 */ /* 0x000fe400078e0010 */
[----:B------:R-:W-:-:S07]  /*1a8f0*/  IMAD.MOV.U32 R3, RZ, RZ, R7 ;  /* 0x000000ffff037224 */ /* 0x000fce00078e0007 */
.L_x_551:
[----:B------:R-:W0:Y:S01]  /*1a900*/  S2R R12, SR_CgaCtaId ;  /* 0x00000000000c7919 */ /* 0x000e220000008800 */
[----:B-1----:R-:W-:-:S04]  /*1a910*/  MOV R11, 0x400 ;  /* 0x00000400000b7802 */ /* 0x002fc80000000f00 */
[----:B0-----:R-:W-:Y:S02]  /*1a920*/  LEA R15, R12, R11, 0x18 ;  /* 0x0000000b0c0f7211 */ /* 0x001fe400078ec0ff */
[----:B------:R-:W-:Y:S01]  /*1a930*/  SHF.L.U32 R11, R3, 0x1f, RZ ;  /* 0x0000001f030b7819 */ /* 0x000fe200000006ff */
[----:B------:R-:W0:Y:S02]  /*1a940*/  @!P3 LDC R12, c[0x0][0x500] ;  /* 0x00014000ff0cbb82 */ /* 0x000e240000000800 */
[----:B------:R-:W-:-:S04]  /*1a950*/  IMAD R14, R8, 0x8, R15 ;  /* 0x00000008080e7824 */ /* 0x000fc800078e020f */
[----:B------:R-:W1:Y:S02]  /*1a960*/  SYNCS.PHASECHK.TRANS64.TRYWAIT P1, [R14+URZ+0x10], R11 ;  /* 0x0000100b0e0075a7 */ /* 0x000e64000802017f */
[----:B-1----:R-:W-:Y:S05]  /*1a970*/  @!P1 BRA `(.L_x_548) ;  /* 0x0000000c00509947 */ /* 0x002fea0003800000 */
.L_x_566:
[----:B------:R-:W-:Y:S01]  /*1a980*/  UPRMT UR5, UR19, 0x9910, URZ ;  /* 0x0000991013057896 */ /* 0x000fe2000800003f */
[----:B0-----:R0:W-:Y:S03]  /*1a990*/  @!P3 SYNCS.ARRIVE.TRANS64 RZ, [R14+URZ], R12 ;  /* 0x0000000c0effb9a7 */ /* 0x0011e6000800003f */
[----:B------:R-:W-:-:S06]  /*1a9a0*/  UISETP.NE.AND UP0, UPT, UR5, 0x2, UPT ;  /* 0x000000020500788c */ /* 0x000fcc000bf05270 */
[----:B------:R-:W-:-:S13]  /*1a9b0*/  PLOP3.LUT P1, PT, PT, PT, UP0, 0x80, 0x0 ;  /* 0x000000000000781c */ /* 0x000fda0003f2f008 */
[----:B0-----:R-:W-:Y:S05]  /*1a9c0*/  @P1 BRA `(.L_x_549) ;  /* 0x0000000000041947 */ /* 0x001fea0003800000 */
[----:B------:R-:W-:Y:S01]  /*1a9d0*/  BPT.TRAP 0x1 ;  /* 0x000000040000795c */ /* 0x000fe20000300000 */
.L_x_549:
[----:B------:R-:W-:Y:S05]  /*1a9e0*/  @P0 BRA `(.L_x_550) ;  /* 0x0000000000040947 */ /* 0x000fea0003800000 */
[----:B------:R-:W-:Y:S01]  /*1a9f0*/  BPT.TRAP 0x1 ;  /* 0x000000040000795c */ /* 0x000fe20000300000 */
.L_x_550:
[----:B------:R-:W-:Y:S01]  /*1aa00*/  IMAD R15, R8, 0x8000, R15 ;  /* 0x00008000080f7824 */ /* 0x000fe200078e020f */
[----:B------:R-:W-:Y:S01]  /*1aa10*/  R2UR UR9, R14 ;  /* 0x000000000e0972ca */ /* 0x000fe200000e0000 */
[----:B------:R-:W-:Y:S01]  /*1aa20*/  VIADD R4, R4, 0xffffffff ;  /* 0xffffffff04047836 */ /* 0x000fe20000000000 */
[----:B------:R-:W-:Y:S01]  /*1aa30*/  UIADD3 UR6, UP0, UR22, 0xf0, URZ ;  /* 0x000000f016067890 */ /* 0x000fe2000ff1e03f */
[----:B------:R-:W-:Y:S01]  /*1aa40*/  R2UR UR11, R5 ;  /* 0x00000000050b72ca */ /* 0x000fe200000e0000 */
[----:B------:R-:W-:Y:S01]  /*1aa50*/  UIADD3 UR24, UP1, UR22, 0x1f0, URZ ;  /* 0x000001f016187890 */ /* 0x000fe2000ff3e03f */
[----:B------:R-:W-:Y:S01]  /*1aa60*/  R2UR UR5, R15 ;  /* 0x000000000f0572ca */ /* 0x000fe200000e0000 */
[----:B------:R-:W-:Y:S01]  /*1aa70*/  UIADD3.X UR7, URZ, UR23, URZ, UP0, !UPT ;  /* 0x000000173f077290 */ /* 0x000fe200087fe43f */
[C---:B------:R-:W-:Y:S01]  /*1aa80*/  R2UR UR10, R13.reuse ;  /* 0x000000000d0a72ca */ /* 0x040fe200000e0000 */
[----:B------:R-:W-:Y:S01]  /*1aa90*/  UIADD3.X UR25, URZ, UR23, URZ, UP1, !UPT ;  /* 0x000000173f197290 */ /* 0x000fe20008ffe43f */
[----:B------:R-:W-:Y:S01]  /*1aaa0*/  R2UR UR12, R10 ;  /* 0x000000000a0c72ca */ /* 0x000fe200000e0000 */
[----:B------:R-:W-:Y:S01]  /*1aab0*/  UMOV UR14, 0x0 ;  /* 0x00000000000e7882 */ /* 0x000fe20000000000 */
[----:B------:R-:W-:Y:S01]  /*1aac0*/  R2UR UR18, R2 ;  /* 0x00000000021272ca */ /* 0x000fe200000e0000 */
[----:B------:R-:W-:Y:S01]  /*1aad0*/  UMOV UR15, 0x10000000 ;  /* 0x10000000000f7882 */ /* 0x000fe20000000000 */
[----:B------:R-:W-:Y:S01]  /*1aae0*/  ISETP.GT.AND P2, PT, R4, 0x1, PT ;  /* 0x000000010400780c */ /* 0x000fe20003f44270 */
[----:B------:R-:W-:Y:S01]  /*1aaf0*/  VIADD R13, R13, 0x40 ;  /* 0x000000400d0d7836 */ /* 0x000fe20000000000 */
[----:B------:R-:W-:-:S03]  /*1ab00*/  IADD3 R8, R8, 0x1, RZ ;  /* 0x0000000108087810 */ /* 0x000fc60007ffe0ff */
[----:B------:R-:W-:Y:S01]  /*1ab10*/  UIADD3 UR8, UR5, 0x100, URZ ;  /* 0x0000010005087890 */ /* 0x000fe2000fffe03f */
[----:B------:R-:W-:Y:S01]  /*1ab20*/  ISETP.NE.AND P1, PT, R8, 0x2, PT ;  /* 0x000000020800780c */ /* 0x000fe20003f25270 */
[----:B------:R-:W-:-:S03]  /*1ab30*/  UIADD3 UR5, UR5, 0x10100, URZ ;  /* 0x0001010005057890 */ /* 0x000fc6000fffe03f */
[----:B------:R-:W-:Y:S02]  /*1ab40*/  SEL R12, RZ, 0x1, P1 ;  /* 0x00000001ff0c7807 */ /* 0x000fe40000800000 */
[----:B------:R-:W-:Y:S02]  /*1ab50*/  SEL R8, R8, RZ, P1 ;  /* 0x000000ff08087207 */ /* 0x000fe40000800000 */
[----:B------:R0:W-:Y:S01]  /*1ab60*/  UTMALDG.3D [UR8], [UR6], desc[UR14] ;  /* 0x00000e08060075b4 */ /* 0x0001e20008011000 */
[----:B------:R-:W-:Y:S01]  /*1ab70*/  LOP3.LUT R3, R3, R12, RZ, 0x3c, !PT ;  /* 0x0000000c03037212 */ /* 0x000fe200078e3cff */
[----:B0-----:R-:W-:Y:S01]  /*1ab80*/  UMOV UR8, UR5 ;  /* 0x0000000500087c82 */ /* 0x001fe20008000000 */
[----:B------:R-:W-:Y:S02]  /*1ab90*/  UMOV UR11, UR18 ;  /* 0x00000012000b7c82 */ /* 0x000fe40008000000 */
[----:B------:R0:W-:Y:S02]  /*1aba0*/  UTMALDG.3D [UR8], [UR24], desc[UR14] ;  /* 0x00000e08180075b4 */ /* 0x0001e40008011000 */
[----:B0-----:R-:W-:Y:S05]  /*1abb0*/  @P2 BRA `(.L_x_551) ;  /* 0xfffffffc00502947 */ /* 0x001fea000383ffff */
.L_x_547:
[----:B------:R-:W-:Y:S05]  /*1abc0*/  BSYNC B1 ;  /* 0x0000000000017941 */ /* 0x000fea0003800000 */
.L_x_546:
[----:B------:R-:W2:Y:S01]  /*1abd0*/  LDL.LU R15, [R1+0x200] ;  /* 0x00020000010f7983 */ /* 0x000ea20000300800 */
[----:B------:R-:W-:Y:S01]  /*1abe0*/  LOP3.LUT P4, RZ, R9, 0xff, RZ, 0xc0, !PT ;  /* 0x000000ff09ff7812 */ /* 0x000fe2000788c0ff */
[----:B------:R-:W-:Y:S02]  /*1abf0*/  ULDC.64 UR6, c[0x0][0x650] ;  /* 0x0001940000067ab9 */ /* 0x000fe40000000a00 */
[----:B-1----:R-:W3:Y:S01]  /*1ac00*/  LDL.LU R14, [R1+0x204] ;  /* 0x00020400010e7983 */ /* 0x002ee20000300800 */
[----:B------:R-:W-:Y:S01]  /*1ac10*/  IADD3 R6, R0, R6, RZ ;  /* 0x0000000600067210 */ /* 0x000fe20007ffe0ff */
[----:B------:R-:W-:Y:S01]  /*1ac20*/  BSSY B1, `(.L_x_552) ;  /* 0x0000074000017945 */ /* 0x000fe20003800000 */
[----:B------:R-:W-:Y:S01]  /*1ac30*/  IMAD.MOV.U32 R5, RZ, RZ, -0x1 ;  /* 0xffffffffff057424 */ /* 0x000fe200078e00ff */
[----:B------:R-:W-:Y:S02]  /*1ac40*/  MOV R10, 0xffffffff ;  /* 0xffffffff000a7802 */ /* 0x000fe40000000f00 */
[----:B------:R-:W-:-:S02]  /*1ac50*/  SHF.R.U32.HI R2, RZ, 0x1, R6 ;  /* 0x00000001ff027819 */ /* 0x000fc40000011606 */
[----:B------:R-:W-:Y:S02]  /*1ac60*/  ISETP.GT.U32.AND P1, PT, R6, 0x1, PT ;  /* 0x000000010600780c */ /* 0x000fe40003f24070 */
[----:B------:R-:W0:Y:S01]  /*1ac70*/  @P4 S2R R3, SR_CgaCtaId ;  /* 0x0000000000034919 */ /* 0x000e220000008800 */
[----:B------:R-:W-:Y:S02]  /*1ac80*/  LOP3.LUT R2, R2, 0x1, RZ, 0xc0, !PT ;  /* 0x0000000102027812 */ /* 0x000fe400078ec0ff */
[----:B------:R-:W-:Y:S02]  /*1ac90*/  ISETP.LT.U32.AND P1, PT, R0, 0x2, P1 ;  /* 0x000000020000780c */ /* 0x000fe40000f21070 */
[----:B------:R-:W-:Y:S02]  /*1aca0*/  ISETP.NE.U32.AND P2, PT, R2, 0x1, PT ;  /* 0x000000010200780c */ /* 0x000fe40003f45070 */
[----:B------:R-:W-:Y:S02]  /*1acb0*/  @P4 MOV R2, 0x400 ;  /* 0x0000040000024802 */ /* 0x000fe40000000f00 */
[----:B------:R-:W-:-:S02]  /*1acc0*/  ISETP.GT.U32.AND P2, PT, R0, 0x1, !P2 ;  /* 0x000000010000780c */ /* 0x000fc40005744070 */
[----:B------:R-:W-:Y:S02]  /*1acd0*/  LOP3.LUT R6, R6, 0x1, RZ, 0xc0, !PT ;  /* 0x0000000106067812 */ /* 0x000fe400078ec0ff */
[----:B------:R-:W-:Y:S02]  /*1ace0*/  PRMT R9, RZ, 0x7610, R9 ;  /* 0x00007610ff097816 */ /* 0x000fe40000000009 */
[----:B0-----:R-:W-:Y:S02]  /*1acf0*/  @P4 LEA R2, R3, R2, 0x18 ;  /* 0x0000000203024211 */ /* 0x001fe400078ec0ff */
[----:B------:R-:W-:Y:S02]  /*1ad00*/  SEL R3, RZ, 0x1, !P2 ;  /* 0x00000001ff037807 */ /* 0x000fe40005000000 */
[----:B------:R0:W-:Y:S02]  /*1ad10*/  @P4 SYNCS.ARRIVE.TRANS64.A1T0 RZ, [R2+URZ+0x38], RZ ;  /* 0x000038ff02ff49a7 */ /* 0x0001e4000810003f */
[----:B0-----:R-:W-:-:S04]  /*1ad20*/  SEL R2, RZ, 0x1, !P1 ;  /* 0x00000001ff027807 */ /* 0x001fc80004800000 */
[----:B------:R-:W-:Y:S01]  /*1ad30*/  LOP3.LUT R7, R3, R7, R2, 0x96, !PT ;  /* 0x0000000703077212 */ /* 0x000fe200078e9602 */
[----:B------:R-:W-:Y:S01]  /*1ad40*/  IMAD.MOV.U32 R2, RZ, RZ, -0x1 ;  /* 0xffffffffff027424 */ /* 0x000fe200078e00ff */
[----:B------:R-:W-:Y:S02]  /*1ad50*/  PRMT R3, RZ, 0x7610, R3 ;  /* 0x00007610ff037816 */ /* 0x000fe40000000003 */
[----:B---3--:R-:W-:-:S04]  /*1ad60*/  IADD3 R14, P1, R14, UR20, RZ ;  /* 0x000000140e0e7c10 */ /* 0x008fc8000ff3e0ff */
[----:B--2---:R-:W-:Y:S01]  /*1ad70*/  IADD3.X R15, R15, UR13, RZ, P1, !PT ;  /* 0x0000000d0f0f7c10 */ /* 0x004fe20008ffe4ff */
[----:B------:R0:W-:Y:S01]  /*1ad80*/  STL [R1+0x204], R14 ;  /* 0x0002040e01007387 */ /* 0x0001e20000100800 */
[----:B------:R-:W-:-:S03]  /*1ad90*/  ISETP.GE.U32.AND P1, PT, R14, UR6, PT ;  /* 0x000000060e007c0c */ /* 0x000fc6000bf26070 */
[----:B------:R0:W-:Y:S01]  /*1ada0*/  STL [R1+0x200], R15 ;  /* 0x0002000f01007387 */ /* 0x0001e20000100800 */
[----:B------:R-:W-:-:S13]  /*1adb0*/  ISETP.GE.U32.AND.EX P1, PT, R15, UR7, PT, P1 ;  /* 0x000000070f007c0c */ /* 0x000fda000bf26110 */
[----:B0-----:R-:W-:Y:S05]  /*1adc0*/  @P1 BRA `(.L_x_553) ;  /* 0x0000000400641947 */ /* 0x001fea0003800000 */
[----:B------:R-:W0:Y:S01]  /*1add0*/  S2R R8, SR_CTAID.X ;  /* 0x0000000000087919 */ /* 0x000e220000002500 */
[----:B------:R-:W-:Y:S01]  /*1ade0*/  ULDC UR5, c[0x0][0x150] ;  /* 0x0000540000057ab9 */ /* 0x000fe20000000800 */
[----:B------:R-:W1:Y:S01]  /*1adf0*/  LDC R3, c[0x0][0x144] ;  /* 0x00005100ff037b82 */ /* 0x000e620000000800 */
[----:B------:R-:W-:Y:S01]  /*1ae00*/  UISETP.NE.AND UP0, UPT, UR45, URZ, UPT ;  /* 0x0000003f2d00728c */ /* 0x000fe2000bf05270 */
[----:B------:R-:W2:Y:S01]  /*1ae10*/  S2R R5, SR_CTAID.Y ;  /* 0x0000000000057919 */ /* 0x000ea20000002600 */
[----:B------:R-:W-:Y:S01]  /*1ae20*/  ULDC.64 UR6, c[0x0][0x628] ;  /* 0x00018a0000067ab9 */ /* 0x000fe20000000a00 */
[----:B------:R-:W-:-:S03]  /*1ae30*/  ULDC UR8, c[0x0][0x630] ;  /* 0x00018c0000087ab9 */ /* 0x000fc60000000800 */
[----:B------:R-:W-:Y:S01]  /*1ae40*/  PLOP3.LUT P1, PT, PT, PT, UP0, 0x80, 0x0 ;  /* 0x000000000000781c */ /* 0x000fe20003f2f008 */
[----:B------:R-:W3:Y:S01]  /*1ae50*/  LDC R12, c[0x0][0x148] ;  /* 0x00005200ff0c7b82 */ /* 0x000ee20000000800 */
[----:B0-----:R-:W-:Y:S02]  /*1ae60*/  I2FP.F32.U32 R2, R8 ;  /* 0x0000000800027245 */ /* 0x001fe40000201000 */
[----:B--2---:R-:W-:-:S03]  /*1ae70*/  I2FP.F32.U32 R4, R5 ;  /* 0x0000000500047245 */ /* 0x004fc60000201000 */
[----:B------:R-:W-:Y:S01]  /*1ae80*/  FMUL R2, R2, UR5 ;  /* 0x0000000502027c20 */ /* 0x000fe20008400000 */
[----:B------:R-:W-:Y:S02]  /*1ae90*/  ULDC UR5, c[0x0][0x154] ;  /* 0x0000550000057ab9 */ /* 0x000fe40000000800 */
[----:B------:R-:W-:-:S03]  /*1aea0*/  FMUL R10, R4, UR5 ;  /* 0x00000005040a7c20 */ /* 0x000fc60008400000 */
[----:B------:R-:W0:Y:S08]  /*1aeb0*/  F2I.U32.TRUNC.NTZ R2, R2 ;  /* 0x0000000200027305 */ /* 0x000e30000020f000 */
[----:B------:R-:W2:Y:S01]  /*1aec0*/  F2I.U32.TRUNC.NTZ R10, R10 ;  /* 0x0000000a000a7305 */ /* 0x000ea2000020f000 */
[----:B0-----:R-:W-:Y:S01]  /*1aed0*/  IMAD.MOV R4, RZ, RZ, -R2 ;  /* 0x000000ffff047224 */ /* 0x001fe200078e0a02 */
[----:B------:R-:W-:-:S03]  /*1aee0*/  MOV R2, R14 ;  /* 0x0000000e00027202 */ /* 0x000fc60000000f00 */
[----:B-1----:R-:W-:Y:S02]  /*1aef0*/  IMAD R8, R3, R4, R8 ;  /* 0x0000000403087224 */ /* 0x002fe400078e0208 */
[----:B--2---:R-:W-:-:S04]  /*1af00*/  IMAD.MOV R3, RZ, RZ, -R10 ;  /* 0x000000ffff037224 */ /* 0x004fc800078e0a0a */
[----:B---3--:R-:W-:Y:S01]  /*1af10*/  @P1 IMAD R8, R12, R3, R5 ;  /* 0x000000030c081224 */ /* 0x008fe200078e0205 */
[----:B------:R-:W-:Y:S01]  /*1af20*/  ISETP.NE.U32.AND P1, PT, RZ, UR6, PT ;  /* 0x00000006ff007c0c */ /* 0x000fe2000bf25070 */
[----:B------:R-:W-:-:S03]  /*1af30*/  IMAD.MOV.U32 R3, RZ, RZ, R15 ;  /* 0x000000ffff037224 */ /* 0x000fc600078e000f */
[----:B------:R-:W-:-:S13]  /*1af40*/  ISETP.NE.AND.EX P1, PT, RZ, UR7, PT, P1 ;  /* 0x00000007ff007c0c */ /* 0x000fda000bf25310 */
[----:B------:R-:W-:Y:S05]  /*1af50*/  @!P1 BRA `(.L_x_554) ;  /* 0x0000000000289947 */ /* 0x000fea0003800000 */
[----:B------:R-:W-:Y:S02]  /*1af60*/  ULDC UR5, c[0x0][0x634] ;  /* 0x00018d0000057ab9 */ /* 0x000fe40000000800 */
[----:B------:R-:W-:-:S05]  /*1af70*/  IADD3 R3, P1, R14, UR5, RZ ;  /* 0x000000050e037c10 */ /* 0x000fca000ff3e0ff */
[----:B------:R-:W-:-:S04]  /*1af80*/  IMAD.X R11, RZ, RZ, R15, P1 ;  /* 0x000000ffff0b7224 */ /* 0x000fc800008e060f */
[----:B------:R-:W-:-:S04]  /*1af90*/  IMAD.WIDE.U32 R4, R11, UR6, RZ ;  /* 0x000000060b047c25 */ /* 0x000fc8000f8e00ff */
[----:B------:R-:W-:-:S04]  /*1afa0*/  IMAD.WIDE.U32 R4, P1, R3, UR7, R4 ;  /* 0x0000000703047c25 */ /* 0x000fc8000f820004 */
[----:B------:R-:W-:-:S04]  /*1afb0*/  IMAD.WIDE.U32 R2, R3, UR6, RZ ;  /* 0x0000000603027c25 */ /* 0x000fc8000f8e00ff */
[----:B------:R-:W-:Y:S01]  /*1afc0*/  IMAD.MOV.U32 R2, RZ, RZ, R5 ;  /* 0x000000ffff027224 */ /* 0x000fe200078e0005 */
[----:B------:R-:W-:Y:S02]  /*1afd0*/  IADD3 RZ, P2, R3, R4, RZ ;  /* 0x0000000403ff7210 */ /* 0x000fe40007f5e0ff */
[----:B------:R-:W-:-:S03]  /*1afe0*/  IADD3.X R3, RZ, RZ, RZ, P1, !PT ;  /* 0x000000ffff037210 */ /* 0x000fc60000ffe4ff */
[----:B------:R-:W-:-:S08]  /*1aff0*/  IMAD.WIDE.U32.X R2, R11, UR7, R2, P2 ;  /* 0x000000070b027c25 */ /* 0x000fd000090e0402 */
.L_x_554:
[--C-:B------:R-:W-:Y:S01]  /*1b000*/  SHF.R.U64 R10, R2, UR8, R3.reuse ;  /* 0x00000008020a7c19 */ /* 0x100fe20008001203 */
[----:B------:R-:W-:Y:S01]  /*1b010*/  ULDC.64 UR6, c[0x0][0x620] ;  /* 0x0001880000067ab9 */ /* 0x000fe20000000a00 */
[----:B------:R-:W-:Y:S01]  /*1b020*/  SHF.R.U32.HI R2, RZ, UR8, R3 ;  /* 0x00000008ff027c19 */ /* 0x000fe20008011603 */
[----:B------:R-:W-:Y:S01]  /*1b030*/  IMAD.MOV.U32 R3, RZ, RZ, R15 ;  /* 0x000000ffff037224 */ /* 0x000fe200078e000f */
[----:B------:R-:W-:Y:S01]  /*1b040*/  IADD3 R11, P1, RZ, -R10, RZ ;  /* 0x8000000aff0b7210 */ /* 0x000fe20007f3e0ff */
[----:B------:R-:W-:-:S04]  /*1b050*/  ULDC UR5, c[0x0][0x618] ;  /* 0x0001860000057ab9 */ /* 0x000fc80000000800 */
[----:B------:R-:W-:-:S04]  /*1b060*/  IMAD.X R2, RZ, RZ, ~R2, P1 ;  /* 0x000000ffff027224 */ /* 0x000fc800008e0e02 */
[----:B------:R-:W-:-:S04]  /*1b070*/  IMAD R2, R2, UR6, RZ ;  /* 0x0000000602027c24 */ /* 0x000fc8000f8e02ff */
[----:B------:R-:W-:Y:S01]  /*1b080*/  IMAD R5, R11, UR7, R2 ;  /* 0x000000070b057c24 */ /* 0x000fe2000f8e0202 */
[----:B------:R-:W-:-:S05]  /*1b090*/  MOV R2, R14 ;  /* 0x0000000e00027202 */ /* 0x000fca0000000f00 */
[----:B------:R-:W-:Y:S01]  /*1b0a0*/  IMAD.WIDE.U32 R2, R11, UR6, R2 ;  /* 0x000000060b027c25 */ /* 0x000fe2000f8e0002 */
[----:B------:R-:W-:Y:S02]  /*1b0b0*/  ULDC.64 UR6, c[0x0][0x640] ;  /* 0x0001900000067ab9 */ /* 0x000fe40000000a00 */
[----:B------:R-:W-:Y:S01]  /*1b0c0*/  ISETP.NE.U32.AND P1, PT, RZ, UR6, PT ;  /* 0x00000006ff007c0c */ /* 0x000fe2000bf25070 */
[----:B------:R-:W-:-:S03]  /*1b0d0*/  IMAD.IADD R3, R3, 0x1, R5 ;  /* 0x0000000103037824 */ /* 0x000fc600078e0205 */
[----:B------:R-:W-:Y:S02]  /*1b0e0*/  ISETP.NE.AND.EX P1, PT, RZ, UR7, PT, P1 ;  /* 0x00000007ff007c0c */ /* 0x000fe4000bf25310 */
[--C-:B------:R-:W-:Y:S02]  /*1b0f0*/  SHF.R.U64 R11, R2, UR5, R3.reuse ;  /* 0x00000005020b7c19 */ /* 0x100fe40008001203 */
[----:B------:R-:W-:Y:S01]  /*1b100*/  SHF.R.U32.HI R2, RZ, UR5, R3 ;  /* 0x00000005ff027c19 */ /* 0x000fe20008011603 */
[----:B------:R-:W-:-:S03]  /*1b110*/  ULDC UR5, c[0x0][0x608] ;  /* 0x0001820000057ab9 */ /* 0x000fc60000000800 */
[--C-:B------:R-:W-:Y:S02]  /*1b120*/  SHF.R.U32.HI R3, RZ, UR5, R2.reuse ;  /* 0x00000005ff037c19 */ /* 0x100fe40008011602 */
[----:B------:R-:W-:Y:S01]  /*1b130*/  SHF.R.U64 R12, R11, UR5, R2 ;  /* 0x000000050b0c7c19 */ /* 0x000fe20008001202 */
[----:B------:R-:W-:Y:S02]  /*1b140*/  ULDC UR5, c[0x0][0x658] ;  /* 0x0001960000057ab9 */ /* 0x000fe40000000800 */
[--C-:B------:R-:W-:Y:S02]  /*1b150*/  SHF.R.U32.HI R15, RZ, UR5, R3.reuse ;  /* 0x00000005ff0f7c19 */ /* 0x100fe40008011603 */
[----:B------:R-:W-:-:S03]  /*1b160*/  SHF.R.U64 R13, R12, UR5, R3 ;  /* 0x000000050c0d7c19 */ /* 0x000fc60008001203 */
[----:B------:R-:W-:Y:S01]  /*1b170*/  IMAD.MOV.U32 R3, RZ, RZ, R15 ;  /* 0x000000ffff037224 */ /* 0x000fe200078e000f */
[----:B------:R-:W-:Y:S01]  /*1b180*/  MOV R2, R13 ;  /* 0x0000000d00027202 */ /* 0x000fe20000000f00 */
[----:B------:R-:W-:Y:S06]  /*1b190*/  @!P1 BRA `(.L_x_555) ;  /* 0x0000000000289947 */ /* 0x000fec0003800000 */
        /* <DEDUP_REMOVED lines=10> */
.L_x_555:
[----:B------:R-:W-:Y:S01]  /*1b240*/  ULDC UR5, c[0x0][0x648] ;  /* 0x0001920000057ab9 */ /* 0x000fe20000000800 */
[----:B------:R-:W-:Y:S01]  /*1b250*/  LOP3.LUT R12, R12, UR16, RZ, 0xc0, !PT ;  /* 0x000000100c0c7c12 */ /* 0x000fe2000f8ec0ff */
[----:B------:R-:W-:Y:S01]  /*1b260*/  UISETP.NE.AND UP0, UPT, UR45, URZ, UPT ;  /* 0x0000003f2d00728c */ /* 0x000fe2000bf05270 */
[----:B------:R-:W-:Y:S01]  /*1b270*/  SHF.R.U64 R3, R2, UR5, R3 ;  /* 0x0000000502037c19 */ /* 0x000fe20008001203 */
[----:B------:R-:W-:-:S04]  /*1b280*/  ULDC UR5, c[0x0][0x638] ;  /* 0x00018e0000057ab9 */ /* 0x000fc80000000800 */
[----:B------:R-:W-:Y:S01]  /*1b290*/  IMAD.MOV R2, RZ, RZ, -R3 ;  /* 0x000000ffff027224 */ /* 0x000fe200078e0a03 */
[----:B------:R-:W-:Y:S01]  /*1b2a0*/  PLOP3.LUT P1, PT, PT, PT, UP0, 0x40, 0x0 ;  /* 0x000000000000781c */ /* 0x000fe20003f2e808 */
[----:B------:R-:W-:Y:S01]  /*1b2b0*/  IMAD R5, R3, UR17, R12 ;  /* 0x0000001103057c24 */ /* 0x000fe2000f8e020c */
[----:B------:R-:W-:Y:S01]  /*1b2c0*/  PLOP3.LUT P2, PT, PT, PT, UP0, 0x40, 0x0 ;  /* 0x000000000000781c */ /* 0x000fe20003f4e808 */
[----:B------:R-:W-:Y:S01]  /*1b2d0*/  IMAD R13, R2, UR5, R13 ;  /* 0x00000005020d7c24 */ /* 0x000fe2000f8e020d */
[----:B------:R-:W-:Y:S01]  /*1b2e0*/  ULDC UR5, c[0x0][0x610] ;  /* 0x0001840000057ab9 */ /* 0x000fe20000000800 */
[----:B------:R-:W-:Y:S01]  /*1b2f0*/  LOP3.LUT R2, R11, UR4, RZ, 0xc0, !PT ;  /* 0x000000040b027c12 */ /* 0x000fe2000f8ec0ff */
[----:B------:R-:W-:Y:S01]  /*1b300*/  IMAD R8, R5, UR5, R8 ;  /* 0x0000000505087c24 */ /* 0x000fe2000f8e0208 */
[----:B------:R-:W-:Y:S01]  /*1b310*/  ULDC UR5, c[0x0][0x600] ;  /* 0x0001800000057ab9 */ /* 0x000fe20000000800 */
[----:B------:R-:W-:Y:S02]  /*1b320*/  MOV R3, 0x1 ;  /* 0x0000000100037802 */ /* 0x000fe40000000f00 */
[----:B------:R-:W-:-:S05]  /*1b330*/  IMAD R13, R13, UR5, R2 ;  /* 0x000000050d0d7c24 */ /* 0x000fca000f8e0202 */
[----:B------:R-:W-:Y:S02]  /*1b340*/  SEL R2, R13, R8, P1 ;  /* 0x000000080d027207 */ /* 0x000fe40000800000 */
[----:B------:R-:W-:-:S07]  /*1b350*/  SEL R5, R8, R13, P2 ;  /* 0x0000000d08057207 */ /* 0x000fce0001000000 */
.L_x_553:
[----:B------:R-:W-:Y:S05]  /*1b360*/  BSYNC B1 ;  /* 0x0000000000017941 */ /* 0x000fea0003800000 */
.L_x_552:
[----:B------:R-:W-:-:S13]  /*1b370*/  LOP3.LUT P1, RZ, R3, 0xff, RZ, 0xc0, !PT ;  /* 0x000000ff03ff7812 */ /* 0x000fda000782c0ff */
[----:B------:R-:W-:Y:S05]  /*1b380*/  @P1 BRA `(.L_x_556) ;  /* 0xfffffff400281947 */ /* 0x000fea000383ffff */
[----:B------:R-:W-:Y:S05]  /*1b390*/  BSYNC B0 ;  /* 0x0000000000007941 */ /* 0x000fea0003800000 */
.L_x_544:
[----:B------:R-:W-:-:S03]  /*1b3a0*/  UMOV UR5, 0xffffffff ;  /* 0xffffffff00057882 */ /* 0x000fc60000000000 */
[----:B------:R-:W-:Y:S05]  /*1b3b0*/  BRA.DIV UR5, `(.L_x_557) ;  /* 0x0000000205d47947 */ /* 0x000fea000b800000 */
[----:B------:R-:W-:-:S13]  /*1b3c0*/  ELECT P6, URZ, PT ;  /* 0x00000000003f782f */ /* 0x000fda00038c0000 */
.L_x_569:
[----:B------:R-:W-:Y:S04]  /*1b3d0*/  BSSY B0, `(.L_x_558) ;  /* 0x000001a000007945 */ /* 0x000fe80003800000 */
[----:B------:R-:W-:Y:S05]  /*1b3e0*/  @!P6 BRA `(.L_x_559) ;  /* 0x000000000060e947 */ /* 0x000fea0003800000 */
[----:B------:R-:W-:-:S04]  /*1b3f0*/  ULOP3.LUT UR5, UR40, 0x2, URZ, 0xfc, !UPT ;  /* 0x0000000228057892 */ /* 0x000fc8000f8efc3f */
[----:B------:R-:W-:-:S06]  /*1b400*/  UISETP.NE.AND UP0, UPT, UR5, 0x3, UPT ;  /* 0x000000030500788c */ /* 0x000fcc000bf05270 */
[----:B------:R-:W-:-:S13]  /*1b410*/  PLOP3.LUT P0, PT, PT, PT, UP0, 0x80, 0x0 ;  /* 0x000000000000781c */ /* 0x000fda0003f0f008 */
[----:B------:R-:W-:Y:S05]  /*1b420*/  @!P0 BRA `(.L_x_560) ;  /* 0x0000000000048947 */ /* 0x000fea0003800000 */
[----:B------:R-:W-:Y:S01]  /*1b430*/  BPT.TRAP 0x1 ;  /* 0x000000040000795c */ /* 0x000fe20000300000 */
.L_x_560:
[----:B------:R-:W0:Y:S01]  /*1b440*/  S2R R3, SR_CgaCtaId ;  /* 0x0000000000037919 */ /* 0x000e220000008800 */
[----:B------:R-:W-:-:S04]  /*1b450*/  MOV R0, 0x400 ;  /* 0x0000040000007802 */ /* 0x000fc80000000f00 */
[----:B0-----:R-:W-:Y:S02]  /*1b460*/  LEA R3, R3, R0, 0x18 ;  /* 0x0000000003037211 */ /* 0x001fe400078ec0ff */
[----:B------:R-:W-:-:S03]  /*1b470*/  SHF.L.U32 R0, R7, 0x1f, RZ ;  /* 0x0000001f07007819 */ /* 0x000fc600000006ff */
[----:B------:R-:W-:-:S04]  /*1b480*/  VIADD R3, R3, 0x10 ;  /* 0x0000001003037836 */ /* 0x000fc80000000000 */
[----:B------:R-:W-:-:S04]  /*1b490*/  IMAD R5, R6, 0x8, R3 ;  /* 0x0000000806057824 */ /* 0x000fc800078e0203 */
[----:B------:R-:W0:Y:S02]  /*1b4a0*/  SYNCS.PHASECHK.TRANS64.TRYWAIT P0, [R5+URZ], R0 ;  /* 0x00000000050075a7 */ /* 0x000e24000800017f */
[----:B0-----:R-:W-:Y:S05]  /*1b4b0*/  @!P0 BRA `(.L_x_561) ;  /* 0x0000000000b48947 */ /* 0x001fea0003800000 */
.L_x_570:
[----:B------:R-:W-:-:S04]  /*1b4c0*/  IADD3 R6, R6, 0x1, RZ ;  /* 0x0000000106067810 */ /* 0x000fc80007ffe0ff */
[----:B------:R-:W-:-:S04]  /*1b4d0*/  ISETP.NE.AND P0, PT, R6, 0x2, PT ;  /* 0x000000020600780c */ /* 0x000fc80003f05270 */
[----:B0-----:R-:W-:Y:S02]  /*1b4e0*/  SEL R0, RZ, 0x1, P0 ;  /* 0x00000001ff007807 */ /* 0x001fe40000000000 */
[----:B------:R-:W-:Y:S02]  /*1b4f0*/  SEL R6, R6, RZ, P0 ;  /* 0x000000ff06067207 */ /* 0x000fe40000000000 */
[----:B------:R-:W-:-:S03]  /*1b500*/  LOP3.LUT R0, R7, R0, RZ, 0x3c, !PT ;  /* 0x0000000007007212 */ /* 0x000fc600078e3cff */
[----:B------:R-:W-:Y:S01]  /*1b510*/  IMAD R3, R6, 0x8, R3 ;  /* 0x0000000806037824 */ /* 0x000fe200078e0203 */
[----:B------:R-:W-:-:S07]  /*1b520*/  SHF.L.U32 R0, R0, 0x1f, RZ ;  /* 0x0000001f00007819 */ /* 0x000fce00000006ff */
.L_x_562:
[----:B0-----:R0:W1:Y:S02]  /*1b530*/  SYNCS.PHASECHK.TRANS64.TRYWAIT P0, [R3+URZ], R0 ;  /* 0x00000000030075a7 */ /* 0x001064000800017f */
[----:B-1----:R-:W-:Y:S05]  /*1b540*/  @!P0 NANOSLEEP.SYNCS 0x989680 ;  /* 0x009896800000895d */ /* 0x002fea0003900000 */
[----:B------:R-:W1:Y:S02]  /*1b550*/  @!P0 SYNCS.PHASECHK.TRANS64 P0, [R3+URZ], R0 ;  /* 0x00000000030085a7 */ /* 0x000e64000800007f */
[----:B-1----:R-:W-:Y:S05]  /*1b560*/  @!P0 BRA `(.L_x_562) ;  /* 0xfffffffc00f08947 */ /* 0x002fea000383ffff */
.L_x_559:
[----:B------:R-:W-:Y:S05]  /*1b570*/  BSYNC B0 ;  /* 0x0000000000007941 */ /* 0x000fea0003800000 */
.L_x_558:
[----:B------:R-:W-:Y:S05]  /*1b580*/  EXIT ;  /* 0x000000000000794d */ /* 0x000fea0003800000 */
.L_x_17:
[----:B-1----:R1:W4:Y:S02]  /*1b590*/  SYNCS.PHASECHK.TRANS64.TRYWAIT P1, [R3+URZ], R0 ;  /* 0x00000000030075a7 */ /* 0x002324000802017f */
[----:B----4-:R-:W-:Y:S05]  /*1b5a0*/  @!P1 NANOSLEEP.SYNCS 0x989680 ;  /* 0x009896800000995d */ /* 0x010fea0003900000 */
[----:B------:R-:W4:Y:S02]  /*1b5b0*/  @!P1 SYNCS.PHASECHK.TRANS64 P1, [R3+URZ], R0 ;  /* 0x00000000030095a7 */ /* 0x000f24000802007f */
[----:B----4-:R-:W-:Y:S05]  /*1b5c0*/  @!P1 BRA `(.L_x_17) ;  /* 0xfffffffc00f09947 */ /* 0x010fea000383ffff */
[----:B------:R-:W-:Y:S05]  /*1b5d0*/  BRA `(.L_x_16) ;  /* 0xfffffe5c00807947 */ /* 0x000fea000383ffff */
.L_x_22:
[----:B-1----:R-:W-:-:S04]  /*1b5e0*/  IMAD.U32 R5, RZ, RZ, UR8 ;  /* 0x00000008ff057e24 */ /* 0x002fc8000f8e00ff */
[----:B------:R1:W2:Y:S03]  /*1b5f0*/  SYNCS.PHASECHK.TRANS64.TRYWAIT P1, [R5+URZ], R4 ;  /* 0x00000004050075a7 */ /* 0x0002a6000802017f */
[----:B--2---:R-:W-:Y:S05]  /*1b600*/  @!P1 NANOSLEEP.SYNCS 0x989680 ;  /* 0x009896800000995d */ /* 0x004fea0003900000 */
[----:B------:R-:W2:Y:S02]  /*1b610*/  @!P1 SYNCS.PHASECHK.TRANS64 P1, [R5+URZ], R4 ;  /* 0x00000004050095a7 */ /* 0x000ea4000802007f */
[----:B--2---:R-:W-:Y:S05]  /*1b620*/  @!P1 BRA `(.L_x_22) ;  /* 0xfffffffc00ec9947 */ /* 0x004fea000383ffff */
[----:B------:R-:W-:Y:S05]  /*1b630*/  BRA `(.L_x_21) ;  /* 0xfffffe9000f87947 */ /* 0x000fea000383ffff */
.L_x_545:
[----:B------:R-:W-:Y:S01]  /*1b640*/  BSSY B1, `(.L_x_563) ;  /* 0x0000006000017945 */ /* 0x000fe20003800000 */
[----:B------:R-:W-:-:S07]  /*1b650*/  MOV R15, 0xffffffff ;  /* 0xffffffff000f7802 */ /* 0x000fce0000000f00 */
[----:B------:R-:W-:Y:S05]  /*1b660*/  WARPSYNC.COLLECTIVE R15, `(.L_x_564) ;  /* 0x000000000f0c7348 */ /* 0x000fea0003c00000 */
[----:B------:R-:W-:Y:S02]  /*1b670*/  ELECT P6, UR62, PT ;  /* 0x00000000003e782f */ /* 0x000fe400038c0000 */
[----:B------:R-:W-:Y:S01]  /*1b680*/  MOV R14, UR62 ;  /* 0x0000003e000e7c02 */ /* 0x000fe20008000f00 */
[----:B------:R-:W-:Y:S10]  /*1b690*/  ENDCOLLECTIVE ;  /* 0x000000000000791b */ /* 0x000ff40003800000 */
.L_x_564:
[----:B------:R-:W-:Y:S05]  /*1b6a0*/  BSYNC B1 ;  /* 0x0000000000017941 */ /* 0x000fea0003800000 */
.L_x_563:
[----:B------:R-:W-:Y:S05]  /*1b6b0*/  BRA `(.L_x_565) ;  /* 0xfffffff000687947 */ /* 0x000fea000383ffff */
.L_x_548:
[----:B-1----:R1:W2:Y:S02]  /*1b6c0*/  SYNCS.PHASECHK.TRANS64.TRYWAIT P1, [R14+URZ+0x10], R11 ;  /* 0x0000100b0e0075a7 */ /* 0x0022a4000802017f */
[----:B--2---:R-:W-:Y:S05]  /*1b6d0*/  @!P1 NANOSLEEP.SYNCS 0x989680 ;  /* 0x009896800000995d */ /* 0x004fea0003900000 */
[----:B------:R-:W2:Y:S02]  /*1b6e0*/  @!P1 SYNCS.PHASECHK.TRANS64 P1, [R14+URZ+0x10], R11 ;  /* 0x0000100b0e0095a7 */ /* 0x000ea4000802007f */
[----:B--2---:R-:W-:Y:S05]  /*1b6f0*/  @!P1 BRA `(.L_x_548) ;  /* 0xfffffffc00f09947 */ /* 0x004fea000383ffff */
[----:B------:R-:W-:Y:S05]  /*1b700*/  BRA `(.L_x_566) ;  /* 0xfffffff0009c7947 */ /* 0x000fea000383ffff */
.L_x_557:
[----:B------:R-:W-:Y:S01]  /*1b710*/  BSSY B0, `(.L_x_567) ;  /* 0x0000006000007945 */ /* 0x000fe20003800000 */
[----:B------:R-:W-:-:S07]  /*1b720*/  IMAD.MOV.U32 R15, RZ, RZ, -0x1 ;  /* 0xffffffffff0f7424 */ /* 0x000fce00078e00ff */
[----:B------:R-:W-:Y:S05]  /*1b730*/  WARPSYNC.COLLECTIVE R15, `(.L_x_568) ;  /* 0x000000000f0c7348 */ /* 0x000fea0003c00000 */
[----:B------:R-:W-:Y:S02]  /*1b740*/  ELECT P6, UR62, PT ;  /* 0x00000000003e782f */ /* 0x000fe400038c0000 */
[----:B------:R-:W-:Y:S01]  /*1b750*/  MOV R14, UR62 ;  /* 0x0000003e000e7c02 */ /* 0x000fe20008000f00 */
[----:B------:R-:W-:Y:S10]  /*1b760*/  ENDCOLLECTIVE ;  /* 0x000000000000791b */ /* 0x000ff40003800000 */
.L_x_568:
[----:B------:R-:W-:Y:S05]  /*1b770*/  BSYNC B0 ;  /* 0x0000000000007941 */ /* 0x000fea0003800000 */
.L_x_567:
[----:B------:R-:W-:Y:S05]  /*1b780*/  BRA `(.L_x_569) ;  /* 0xfffffffc00107947 */ /* 0x000fea000383ffff */
.L_x_561:
[----:B0-----:R0:W1:Y:S02]  /*1b790*/  SYNCS.PHASECHK.TRANS64.TRYWAIT P0, [R5+URZ], R0 ;  /* 0x00000000050075a7 */ /* 0x001064000800017f */
[----:B-1----:R-:W-:Y:S05]  /*1b7a0*/  @!P0 NANOSLEEP.SYNCS 0x989680 ;  /* 0x009896800000895d */ /* 0x002fea0003900000 */
[----:B------:R-:W1:Y:S02]  /*1b7b0*/  @!P0 SYNCS.PHASECHK.TRANS64 P0, [R5+URZ], R0 ;  /* 0x00000000050085a7 */ /* 0x000e64000800007f */
[----:B-1----:R-:W-:Y:S05]  /*1b7c0*/  @!P0 BRA `(.L_x_561) ;  /* 0xfffffffc00f08947 */ /* 0x002fea000383ffff */
[----:B------:R-:W-:Y:S05]  /*1b7d0*/  BRA `(.L_x_570) ;  /* 0xfffffffc00387947 */ /* 0x000fea000383ffff */
.L_x_571:
[----:B------:R-:W-:-:S00]  /*1b7e0*/  BRA `(.L_x_571) ;  /* 0xfffffffc00fc7947 */ /* 0x000fc0000383ffff */
[----:B------:R-:W-:-:S00]  /*1b7f0*/  NOP ;  /* 0x0000000000007918 */ /* 0x000fc00000000000 */
        /* <DEDUP_REMOVED lines=8> */
.L_x_572:


//--------------------- .nv.global.init           --------------------------
	.section	.nv.global.init,"aw",@progbits
.nv.global.init:
	.type		$str$22,@object
	.size		$str$22,($str$23 - $str$22)
$str$22:
        /*0000*/ 	.byte	0x6b, 0x5f, 0x74, 0x69, 0x6c, 0x65, 0x5f, 0x63, 0x6f, 0x75, 0x6e, 0x74, 0x20, 0x3e, 0x3d, 0x20
        /*0010*/ 	.byte	0x31, 0x00
	.type		$str$23,@object
	.size		$str$23,(__unnamed_1 - $str$23)
$str$23:
        /*0012*/ 	.byte	0x2f, 0x74, 0x6d, 0x70, 0x2f, 0x63, 0x75, 0x74, 0x6c, 0x61, 0x73, 0x73, 0x5f, 0x73, 0x77, 0x65
        /*0022*/ 	.byte	0x65, 0x70, 0x5f, 0x73, 0x72, 0x63, 0x2f, 0x69, 0x6e, 0x63, 0x6c, 0x75, 0x64, 0x65, 0x2f, 0x63
        /*0032*/ 	.byte	0x75, 0x74, 0x6c, 0x61, 0x73, 0x73, 0x2f, 0x67, 0x65, 0x6d, 0x6d, 0x2f, 0x63, 0x6f, 0x6c, 0x6c
        /*0042*/ 	.byte	0x65, 0x63, 0x74, 0x69, 0x76, 0x65, 0x2f, 0x73, 0x6d, 0x39, 0x30, 0x5f, 0x6d, 0x6d, 0x61, 0x5f
        /*0052*/ 	.byte	0x74, 0x6d, 0x61, 0x5f, 0x67, 0x6d, 0x6d, 0x61, 0x5f, 0x73, 0x73, 0x5f, 0x77, 0x61, 0x72, 0x70
        /*0062*/ 	.byte	0x73, 0x70, 0x65, 0x63, 0x69, 0x61, 0x6c, 0x69, 0x7a, 0x65, 0x64, 0x2e, 0x68, 0x70, 0x70, 0x00
	.type		__unnamed_1,@object
	.size		__unnamed_1,(.L_0 - __unnamed_1)
__unnamed_1:
        /* <DEDUP_REMOVED lines=180> */
        /*0bb2*/ 	.byte	0x74, 0x65, 0x3a, 0x3a, 0x69, 0x64, 0x65, 0x6e, 0x74, 0x69, 0x74, 0x79, 0x5d, 0x00
.L_0:


//--------------------- .nv.shared._ZN7cutlass13device_kernelINS_4gemm6kernel13GemmUniversalIN4cute5tupleIJiiiiEEENS1_10collective13CollectiveMmaINS1_34MainloopSm90TmaGmmaWarpSpecializedILi2ENS5_IJNS4_1CILi1EEESB_SB_EEENS1_35KernelTmaWarpSpecializedCooperativeEEENS5_IJNSA_ILi256EEESF_NSA_ILi64EEEEEENS_6half_tENS5_IJlSB_lEEESI_SJ_NS4_8TiledMMAINS4_8MMA_AtomIJNS4_4SM904GMMA26MMA_64x256x16_F32F16F16_SSILNSN_5MajorE0ELSP_0ELNSN_7ScaleInE1ELSQ_1EEEEEENS4_6LayoutINS5_IJNSA_ILi2EEESB_SB_EEENS5_IJSB_NSA_ILi0EEESW_EEEEENS5_IJNS4_10UnderscoreESZ_SZ_EEEEENS4_13SM90_TMA_LOADENS4_14ComposedLayoutINS4_7SwizzleILi3ELi4ELi3EEENS4_18smem_ptr_flag_bitsILi16EEENST_INS5_IJNSA_ILi8EEESG_EEENS5_IJSG_SB_EEEEEEEvNS4_8identityES12_S1C_vS1D_EENS_8epilogue10collective6detail29Sm90TmaWarpSpecializedAdapterINS1G_15DefaultEpilogueISI_SJ_SJ_NS1F_6thread17LinearCombinationISI_Li1EffLNS1K_9ScaleType4KindE0ELNS_15FloatRoundStyleE2ESI_EENS1_15EpilogueDefaultEEEEEvvEEEEvNT_6ParamsE --------------------------
	.section	.nv.shared._ZN7cutlass13device_kernelINS_4gemm6kernel13GemmUniversalIN4cute5tupleIJiiiiEEENS1_10collective13CollectiveMmaINS1_34MainloopSm90TmaGmmaWarpSpecializedILi2ENS5_IJNS4_1CILi1EEESB_SB_EEENS1_35KernelTmaWarpSpecializedCooperativeEEENS5_IJNSA_ILi256EEESF_NSA_ILi64EEEEEENS_6half_tENS5_IJlSB_lEEESI_SJ_NS4_8TiledMMAINS4_8MMA_AtomIJNS4_4SM904GMMA26MMA_64x256x16_F32F16F16_SSILNSN_5MajorE0ELSP_0ELNSN_7ScaleInE1ELSQ_1EEEEEENS4_6LayoutINS5_IJNSA_ILi2EEESB_SB_EEENS5_IJSB_NSA_ILi0EEESW_EEEEENS5_IJNS4_10UnderscoreESZ_SZ_EEEEENS4_13SM90_TMA_LOADENS4_14ComposedLayoutINS4_7SwizzleILi3ELi4ELi3EEENS4_18smem_ptr_flag_bitsILi16EEENST_INS5_IJNSA_ILi8EEESG_EEENS5_IJSG_SB_EEEEEEEvNS4_8identityES12_S1C_vS1D_EENS_8epilogue10collective6detail29Sm90TmaWarpSpecializedAdapterINS1G_15DefaultEpilogueISI_SJ_SJ_NS1F_6thread17LinearCombinationISI_Li1EffLNS1K_9ScaleType4KindE0ELNS_15FloatRoundStyleE2ESI_EENS1_15EpilogueDefaultEEEEEvvEEEEvNT_6ParamsE,"aw",@nobits
	.sectionflags	@""
	.align	16
	.zero		1024


//--------------------- .nv.shared.reserved.0     --------------------------
	.section	.nv.shared.reserved.0,"aw",@nobits
	.weak		__nv_reservedSMEM_offset_0_alias
	.size		__nv_reservedSMEM_offset_0_alias, 0, 0
	.other		__nv_reservedSMEM_offset_0_alias,@"STO_CUDA_RESERVED_SHARED STV_DEFAULT"
__nv_reservedSMEM_offset_0_alias:
	.zero		0


//--------------------- .nv.global                --------------------------
	.section	.nv.global,"aw",@nobits
.nv.global:
	.type		_ZN40_INTERNAL_f7d09930_4_k_cu_4550ce8c_190714cute1_E,@object
	.size		_ZN40_INTERNAL_f7d09930_4_k_cu_4550ce8c_190714cute1_E,(_ZN40_INTERNAL_f7d09930_4_k_cu_4550ce8c_190714cuda3std3__45__cpo6cbeginE - _ZN40_INTERNAL_f7d09930_4_k_cu_4550ce8c_190714cute1_E)
_ZN40_INTERNAL_f7d09930_4_k_cu_4550ce8c_190714cute1_E:
	.zero		1
	.type		_ZN40_INTERNAL_f7d09930_4_k_cu_4550ce8c_190714cuda3std3__45__cpo6cbeginE,@object
	.size		_ZN40_INTERNAL_f7d09930_4_k_cu_4550ce8c_190714cuda3std3__45__cpo6cbeginE,(_ZN40_INTERNAL_f7d09930_4_k_cu_4550ce8c_190714cuda3std3__48in_placeE - _ZN40_INTERNAL_f7d09930_4_k_cu_4550ce8c_190714cuda3std3__45__cpo6cbeginE)
_ZN40_INTERNAL_f7d09930_4_k_cu_4550ce8c_190714cuda3std3__45__cpo6cbeginE:
	.zero		1
	.type		_ZN40_INTERNAL_f7d09930_4_k_cu_4550ce8c_190714cuda3std3__48in_placeE,@object
	.size		_ZN40_INTERNAL_f7d09930_4_k_cu_4550ce8c_190714cuda3std3__48in_placeE,(_ZN40_INTERNAL_f7d09930_4_k_cu_4550ce8c_190714cuda3std6ranges3__45__cpo9iter_moveE - _ZN40_INTERNAL_f7d09930_4_k_cu_4550ce8c_190714cuda3std3__48in_placeE)
_ZN40_INTERNAL_f7d09930_4_k_cu_4550ce8c_190714cuda3std3__48in_placeE:
	.zero		1
	.type		_ZN40_INTERNAL_f7d09930_4_k_cu_4550ce8c_190714cuda3std6ranges3__45__cpo9iter_moveE,@object
	.size		_ZN40_INTERNAL_f7d09930_4_k_cu_4550ce8c_190714cuda3std6ranges3__45__cpo9iter_moveE,(_ZN40_INTERNAL_f7d09930_4_k_cu_4550ce8c_190714cuda3std3__45__cpo5beginE - _ZN40_INTERNAL_f7d09930_4_k_cu_4550ce8c_190714cuda3std6ranges3__45__cpo9iter_moveE)
_ZN40_INTERNAL_f7d09930_4_k_cu_4550ce8c_190714cuda3std6ranges3__45__cpo9iter_moveE:
	.zero		1
	.type		_ZN40_INTERNAL_f7d09930_4_k_cu_4550ce8c_190714cuda3std3__45__cpo5beginE,@object
	.size		_ZN40_INTERNAL_f7d09930_4_k_cu_4550ce8c_190714cuda3std3__45__cpo5beginE,(_ZN40_INTERNAL_f7d09930_4_k_cu_4550ce8c_190714cuda3std3__442_GLOBAL__N__f7d09930_4_k_cu_4550ce8c_190716ignoreE - _ZN40_INTERNAL_f7d09930_4_k_cu_4550ce8c_190714cuda3std3__45__cpo5beginE)
_ZN40_INTERNAL_f7d09930_4_k_cu_4550ce8c_190714cuda3std3__45__cpo5beginE:
	.zero		1
	.type		_ZN40_INTERNAL_f7d09930_4_k_cu_4550ce8c_190714cuda3std3__442_GLOBAL__N__f7d09930_4_k_cu_4550ce8c_190716ignoreE,@object
	.size		_ZN40_INTERNAL_f7d09930_4_k_cu_4550ce8c_190714cuda3std3__442_GLOBAL__N__f7d09930_4_k_cu_4550ce8c_190716ignoreE,(_ZN40_INTERNAL_f7d09930_4_k_cu_4550ce8c_190714cute7productE - _ZN40_INTERNAL_f7d09930_4_k_cu_4550ce8c_190714cuda3std3__442_GLOBAL__N__f7d09930_4_k_cu_4550ce8c_190716ignoreE)
_ZN40_INTERNAL_f7d09930_4_k_cu_4550ce8c_190714cuda3std3__442_GLOBAL__N__f7d09930_4_k_cu_4550ce8c_190716ignoreE:
	.zero		1
	.type		_ZN40_INTERNAL_f7d09930_4_k_cu_4550ce8c_190714cute7productE,@object
	.size		_ZN40_INTERNAL_f7d09930_4_k_cu_4550ce8c_190714cute7productE,(_ZN40_INTERNAL_f7d09930_4_k_cu_4550ce8c_190714cuda3std3__45__cpo3endE - _ZN40_INTERNAL_f7d09930_4_k_cu_4550ce8c_190714cute7productE)
_ZN40_INTERNAL_f7d09930_4_k_cu_4550ce8c_190714cute7productE:
	.zero		1
	.type		_ZN40_INTERNAL_f7d09930_4_k_cu_4550ce8c_190714cuda3std3__45__cpo3endE,@object
	.size		_ZN40_INTERNAL_f7d09930_4_k_cu_4550ce8c_190714cuda3std3__45__cpo3endE,(_ZN40_INTERNAL_f7d09930_4_k_cu_4550ce8c_190714cuda3std3__419piecewise_constructE - _ZN40_INTERNAL_f7d09930_4_k_cu_4550ce8c_190714cuda3std3__45__cpo3endE)
_ZN40_INTERNAL_f7d09930_4_k_cu_4550ce8c_190714cuda3std3__45__cpo3endE:
	.zero		1
	.type		_ZN40_INTERNAL_f7d09930_4_k_cu_4550ce8c_190714cuda3std3__419piecewise_constructE,@object
	.size		_ZN40_INTERNAL_f7d09930_4_k_cu_4550ce8c_190714cuda3std3__419piecewise_constructE,(_ZN40_INTERNAL_f7d09930_4_k_cu_4550ce8c_190714cuda3std3__45__cpo4cendE - _ZN40_INTERNAL_f7d09930_4_k_cu_4550ce8c_190714cuda3std3__419piecewise_constructE)
_ZN40_INTERNAL_f7d09930_4_k_cu_4550ce8c_190714cuda3std3__419piecewise_constructE:
	.zero		1
	.type		_ZN40_INTERNAL_f7d09930_4_k_cu_4550ce8c_190714cuda3std3__45__cpo4cendE,@object
	.size		_ZN40_INTERNAL_f7d09930_4_k_cu_4550ce8c_190714cuda3std3__45__cpo4cendE,(_ZN40_INTERNAL_f7d09930_4_k_cu_4550ce8c_190714cuda3std6ranges3__45__cpo4swapE - _ZN40_INTERNAL_f7d09930_4_k_cu_4550ce8c_190714cuda3std3__45__cpo4cendE)
_ZN40_INTERNAL_f7d09930_4_k_cu_4550ce8c_190714cuda3std3__45__cpo4cendE:
	.zero		1
	.type		_ZN40_INTERNAL_f7d09930_4_k_cu_4550ce8c_190714cuda3std6ranges3__45__cpo4swapE,@object
	.size		_ZN40_INTERNAL_f7d09930_4_k_cu_4550ce8c_190714cuda3std6ranges3__45__cpo4swapE,(.L_8 - _ZN40_INTERNAL_f7d09930_4_k_cu_4550ce8c_190714cuda3std6ranges3__45__cpo4swapE)
_ZN40_INTERNAL_f7d09930_4_k_cu_4550ce8c_190714cuda3std6ranges3__45__cpo4swapE:
	.zero		1
.L_8:


//--------------------- .nv.constant0._ZN7cutlass13device_kernelINS_4gemm6kernel13GemmUniversalIN4cute5tupleIJiiiiEEENS1_10collective13CollectiveMmaINS1_34MainloopSm90TmaGmmaWarpSpecializedILi2ENS5_IJNS4_1CILi1EEESB_SB_EEENS1_35KernelTmaWarpSpecializedCooperativeEEENS5_IJNSA_ILi256EEESF_NSA_ILi64EEEEEENS_6half_tENS5_IJlSB_lEEESI_SJ_NS4_8TiledMMAINS4_8MMA_AtomIJNS4_4SM904GMMA26MMA_64x256x16_F32F16F16_SSILNSN_5MajorE0ELSP_0ELNSN_7ScaleInE1ELSQ_1EEEEEENS4_6LayoutINS5_IJNSA_ILi2EEESB_SB_EEENS5_IJSB_NSA_ILi0EEESW_EEEEENS5_IJNS4_10UnderscoreESZ_SZ_EEEEENS4_13SM90_TMA_LOADENS4_14ComposedLayoutINS4_7SwizzleILi3ELi4ELi3EEENS4_18smem_ptr_flag_bitsILi16EEENST_INS5_IJNSA_ILi8EEESG_EEENS5_IJSG_SB_EEEEEEEvNS4_8identityES12_S1C_vS1D_EENS_8epilogue10collective6detail29Sm90TmaWarpSpecializedAdapterINS1G_15DefaultEpilogueISI_SJ_SJ_NS1F_6thread17LinearCombinationISI_Li1EffLNS1K_9ScaleType4KindE0ELNS_15FloatRoundStyleE2ESI_EENS1_15EpilogueDefaultEEEEEvvEEEEvNT_6ParamsE --------------------------
	.section	.nv.constant0._ZN7cutlass13device_kernelINS_4gemm6kernel13GemmUniversalIN4cute5tupleIJiiiiEEENS1_10collective13CollectiveMmaINS1_34MainloopSm90TmaGmmaWarpSpecializedILi2ENS5_IJNS4_1CILi1EEESB_SB_EEENS1_35KernelTmaWarpSpecializedCooperativeEEENS5_IJNSA_ILi256EEESF_NSA_ILi64EEEEEENS_6half_tENS5_IJlSB_lEEESI_SJ_NS4_8TiledMMAINS4_8MMA_AtomIJNS4_4SM904GMMA26MMA_64x256x16_F32F16F16_SSILNSN_5MajorE0ELSP_0ELNSN_7ScaleInE1ELSQ_1EEEEEENS4_6LayoutINS5_IJNSA_ILi2EEESB_SB_EEENS5_IJSB_NSA_ILi0EEESW_EEEEENS5_IJNS4_10UnderscoreESZ_SZ_EEEEENS4_13SM90_TMA_LOADENS4_14ComposedLayoutINS4_7SwizzleILi3ELi4ELi3EEENS4_18smem_ptr_flag_bitsILi16EEENST_INS5_IJNSA_ILi8EEESG_EEENS5_IJSG_SB_EEEEEEEvNS4_8identityES12_S1C_vS1D_EENS_8epilogue10collective6detail29Sm90TmaWarpSpecializedAdapterINS1G_15DefaultEpilogueISI_SJ_SJ_NS1F_6thread17LinearCombinationISI_Li1EffLNS1K_9ScaleType4KindE0ELNS_15FloatRoundStyleE2ESI_EENS1_15EpilogueDefaultEEEEEvvEEEEvNT_6ParamsE,"a",@progbits
	.sectionflags	@""
	.align	4
.nv.constant0._ZN7cutlass13device_kernelINS_4gemm6kernel13GemmUniversalIN4cute5tupleIJiiiiEEENS1_10collective13CollectiveMmaINS1_34MainloopSm90TmaGmmaWarpSpecializedILi2ENS5_IJNS4_1CILi1EEESB_SB_EEENS1_35KernelTmaWarpSpecializedCooperativeEEENS5_IJNSA_ILi256EEESF_NSA_ILi64EEEEEENS_6half_tENS5_IJlSB_lEEESI_SJ_NS4_8TiledMMAINS4_8MMA_AtomIJNS4_4SM904GMMA26MMA_64x256x16_F32F16F16_SSILNSN_5MajorE0ELSP_0ELNSN_7ScaleInE1ELSQ_1EEEEEENS4_6LayoutINS5_IJNSA_ILi2EEESB_SB_EEENS5_IJSB_NSA_ILi0EEESW_EEEEENS5_IJNS4_10UnderscoreESZ_SZ_EEEEENS4_13SM90_TMA_LOADENS4_14ComposedLayoutINS4_7SwizzleILi3ELi4ELi3EEENS4_18smem_ptr_flag_bitsILi16EEENST_INS5_IJNSA_ILi8EEESG_EEENS5_IJSG_SB_EEEEEEEvNS4_8identityES12_S1C_vS1D_EENS_8epilogue10collective6detail29Sm90TmaWarpSpecializedAdapterINS1G_15DefaultEpilogueISI_SJ_SJ_NS1F_6thread17LinearCombinationISI_Li1EffLNS1K_9ScaleType4KindE0ELNS_15FloatRoundStyleE2ESI_EENS1_15EpilogueDefaultEEEEEvvEEEEvNT_6ParamsE:
	.zero		1664


//--------------------- SYMBOLS --------------------------

	.type		.nv.reservedSmem.offset0,@object
	.size		.nv.reservedSmem.offset0,0x4
	.type		__assertfail,@function
